//
// Generated by NVIDIA NVVM Compiler
//
// Compiler Build ID: CL-36424714
// Cuda compilation tools, release 13.0, V13.0.88
// Based on NVVM 20.0.0
//

.version 9.0
.target sm_100
.address_size 64

	// .globl	_Z16diffusion_globalPdS_
.const .align 4 .u32 n;
.const .align 8 .f64 theta;
// _ZZ16diffusion_sharedPdS_E12field_shared has been demoted

.visible .entry _Z16diffusion_globalPdS_(
	.param .u64 .ptr .align 1 _Z16diffusion_globalPdS__param_0,
	.param .u64 .ptr .align 1 _Z16diffusion_globalPdS__param_1
)
{
	.reg .pred 	%p<7>;
	.reg .b32 	%r<100>;
	.reg .b64 	%rd<42>;
	.reg .b64 	%fd<53>;

	ld.param.u64 	%rd3, [_Z16diffusion_globalPdS__param_1];
	cvta.to.global.u64 	%rd1, %rd3;
	mov.u32 	%r43, %ntid.x;
	mov.u32 	%r44, %ctaid.x;
	mov.u32 	%r45, %tid.x;
	mad.lo.s32 	%r1, %r43, %r44, %r45;
	ld.const.u32 	%r2, [n];
	setp.ge.s32 	%p1, %r1, %r2;
	@%p1 bra 	$L__BB0_9;
	mov.u32 	%r94, %tid.y;
	setp.ge.s32 	%p2, %r94, %r2;
	@%p2 bra 	$L__BB0_9;
	ld.const.f64 	%fd1, [theta];
	fma.rn.f64 	%fd2, %fd1, 0dC010000000000000, 0d3FF0000000000000;
	mul.lo.s32 	%r4, %r2, %r1;
	add.s32 	%r46, %r1, 1;
	rem.s32 	%r47, %r46, %r2;
	mul.lo.s32 	%r5, %r2, %r47;
	add.s32 	%r48, %r1, %r2;
	add.s32 	%r49, %r48, -1;
	rem.s32 	%r50, %r49, %r2;
	mul.lo.s32 	%r6, %r2, %r50;
	add.s32 	%r51, %r94, 32;
	max.u32 	%r52, %r2, %r51;
	not.b32 	%r53, %r94;
	add.s32 	%r7, %r52, %r53;
	and.b32  	%r54, %r7, 96;
	setp.eq.s32 	%p3, %r54, 96;
	@%p3 bra 	$L__BB0_6;
	add.s32 	%r93, %r94, 1;
	add.s32 	%r92, %r94, %r6;
	add.s32 	%r91, %r94, %r5;
	add.s32 	%r90, %r94, %r4;
	add.s32 	%r89, %r94, %r2;
	shr.u32 	%r55, %r7, 5;
	add.s32 	%r56, %r55, 1;
	and.b32  	%r57, %r56, 3;
	neg.s32 	%r88, %r57;
$L__BB0_4:
	.pragma "nounroll";
	ld.param.u64 	%rd40, [_Z16diffusion_globalPdS__param_0];
	rem.s32 	%r58, %r93, %r2;
	add.s32 	%r59, %r89, -1;
	rem.s32 	%r60, %r59, %r2;
	cvta.to.global.u64 	%rd4, %rd40;
	mul.wide.s32 	%rd5, %r90, 8;
	add.s64 	%rd6, %rd4, %rd5;
	ld.global.f64 	%fd3, [%rd6];
	mul.wide.s32 	%rd7, %r91, 8;
	add.s64 	%rd8, %rd4, %rd7;
	ld.global.f64 	%fd4, [%rd8];
	mul.wide.s32 	%rd9, %r92, 8;
	add.s64 	%rd10, %rd4, %rd9;
	ld.global.f64 	%fd5, [%rd10];
	add.f64 	%fd6, %fd4, %fd5;
	add.s32 	%r61, %r4, %r58;
	mul.wide.s32 	%rd11, %r61, 8;
	add.s64 	%rd12, %rd4, %rd11;
	ld.global.f64 	%fd7, [%rd12];
	add.f64 	%fd8, %fd6, %fd7;
	add.s32 	%r62, %r4, %r60;
	mul.wide.s32 	%rd13, %r62, 8;
	add.s64 	%rd14, %rd4, %rd13;
	ld.global.f64 	%fd9, [%rd14];
	add.f64 	%fd10, %fd8, %fd9;
	mul.f64 	%fd11, %fd1, %fd10;
	fma.rn.f64 	%fd12, %fd2, %fd3, %fd11;
	add.s64 	%rd15, %rd1, %rd5;
	st.global.f64 	[%rd15], %fd12;
	add.s32 	%r93, %r93, 32;
	add.s32 	%r92, %r92, 32;
	add.s32 	%r91, %r91, 32;
	add.s32 	%r90, %r90, 32;
	add.s32 	%r89, %r89, 32;
	add.s32 	%r88, %r88, 1;
	setp.ne.s32 	%p4, %r88, 0;
	@%p4 bra 	$L__BB0_4;
	add.s32 	%r94, %r93, -1;
$L__BB0_6:
	setp.lt.u32 	%p5, %r7, 96;
	@%p5 bra 	$L__BB0_9;
	add.s32 	%r99, %r94, 63;
	add.s32 	%r63, %r94, %r2;
	add.s32 	%r98, %r63, 95;
	add.s32 	%r97, %r94, %r6;
	add.s32 	%r96, %r94, %r5;
	add.s32 	%r95, %r94, %r4;
$L__BB0_8:
	ld.param.u64 	%rd41, [_Z16diffusion_globalPdS__param_0];
	add.s32 	%r64, %r99, -62;
	rem.s32 	%r65, %r64, %r2;
	add.s32 	%r66, %r98, -96;
	rem.s32 	%r67, %r66, %r2;
	cvta.to.global.u64 	%rd16, %rd41;
	mul.wide.s32 	%rd17, %r95, 8;
	add.s64 	%rd18, %rd16, %rd17;
	ld.global.f64 	%fd13, [%rd18];
	mul.wide.s32 	%rd19, %r96, 8;
	add.s64 	%rd20, %rd16, %rd19;
	ld.global.f64 	%fd14, [%rd20];
	mul.wide.s32 	%rd21, %r97, 8;
	add.s64 	%rd22, %rd16, %rd21;
	ld.global.f64 	%fd15, [%rd22];
	add.f64 	%fd16, %fd14, %fd15;
	add.s32 	%r68, %r4, %r65;
	mul.wide.s32 	%rd23, %r68, 8;
	add.s64 	%rd24, %rd16, %rd23;
	ld.global.f64 	%fd17, [%rd24];
	add.f64 	%fd18, %fd16, %fd17;
	add.s32 	%r69, %r4, %r67;
	mul.wide.s32 	%rd25, %r69, 8;
	add.s64 	%rd26, %rd16, %rd25;
	ld.global.f64 	%fd19, [%rd26];
	add.f64 	%fd20, %fd18, %fd19;
	mul.f64 	%fd21, %fd1, %fd20;
	fma.rn.f64 	%fd22, %fd2, %fd13, %fd21;
	add.s64 	%rd27, %rd1, %rd17;
	st.global.f64 	[%rd27], %fd22;
	add.s32 	%r70, %r99, -30;
	rem.s32 	%r71, %r70, %r2;
	add.s32 	%r72, %r98, -64;
	rem.s32 	%r73, %r72, %r2;
	ld.global.f64 	%fd23, [%rd18+256];
	ld.global.f64 	%fd24, [%rd20+256];
	ld.global.f64 	%fd25, [%rd22+256];
	add.f64 	%fd26, %fd24, %fd25;
	add.s32 	%r74, %r4, %r71;
	mul.wide.s32 	%rd28, %r74, 8;
	add.s64 	%rd29, %rd16, %rd28;
	ld.global.f64 	%fd27, [%rd29];
	add.f64 	%fd28, %fd26, %fd27;
	add.s32 	%r75, %r4, %r73;
	mul.wide.s32 	%rd30, %r75, 8;
	add.s64 	%rd31, %rd16, %rd30;
	ld.global.f64 	%fd29, [%rd31];
	add.f64 	%fd30, %fd28, %fd29;
	mul.f64 	%fd31, %fd1, %fd30;
	fma.rn.f64 	%fd32, %fd2, %fd23, %fd31;
	st.global.f64 	[%rd27+256], %fd32;
	add.s32 	%r76, %r99, 2;
	rem.s32 	%r77, %r76, %r2;
	add.s32 	%r78, %r98, -32;
	rem.s32 	%r79, %r78, %r2;
	ld.global.f64 	%fd33, [%rd18+512];
	ld.global.f64 	%fd34, [%rd20+512];
	ld.global.f64 	%fd35, [%rd22+512];
	add.f64 	%fd36, %fd34, %fd35;
	add.s32 	%r80, %r4, %r77;
	mul.wide.s32 	%rd32, %r80, 8;
	add.s64 	%rd33, %rd16, %rd32;
	ld.global.f64 	%fd37, [%rd33];
	add.f64 	%fd38, %fd36, %fd37;
	add.s32 	%r81, %r4, %r79;
	mul.wide.s32 	%rd34, %r81, 8;
	add.s64 	%rd35, %rd16, %rd34;
	ld.global.f64 	%fd39, [%rd35];
	add.f64 	%fd40, %fd38, %fd39;
	mul.f64 	%fd41, %fd1, %fd40;
	fma.rn.f64 	%fd42, %fd2, %fd33, %fd41;
	st.global.f64 	[%rd27+512], %fd42;
	add.s32 	%r82, %r99, 34;
	rem.s32 	%r83, %r82, %r2;
	rem.s32 	%r84, %r98, %r2;
	ld.global.f64 	%fd43, [%rd18+768];
	ld.global.f64 	%fd44, [%rd20+768];
	ld.global.f64 	%fd45, [%rd22+768];
	add.f64 	%fd46, %fd44, %fd45;
	add.s32 	%r85, %r4, %r83;
	mul.wide.s32 	%rd36, %r85, 8;
	add.s64 	%rd37, %rd16, %rd36;
	ld.global.f64 	%fd47, [%rd37];
	add.f64 	%fd48, %fd46, %fd47;
	add.s32 	%r86, %r4, %r84;
	mul.wide.s32 	%rd38, %r86, 8;
	add.s64 	%rd39, %rd16, %rd38;
	ld.global.f64 	%fd49, [%rd39];
	add.f64 	%fd50, %fd48, %fd49;
	mul.f64 	%fd51, %fd1, %fd50;
	fma.rn.f64 	%fd52, %fd2, %fd43, %fd51;
	st.global.f64 	[%rd27+768], %fd52;
	add.s32 	%r38, %r99, 128;
	add.s32 	%r87, %r99, 65;
	add.s32 	%r98, %r98, 128;
	add.s32 	%r97, %r97, 128;
	add.s32 	%r96, %r96, 128;
	add.s32 	%r95, %r95, 128;
	setp.lt.s32 	%p6, %r87, %r2;
	mov.u32 	%r99, %r38;
	@%p6 bra 	$L__BB0_8;
$L__BB0_9:
	ret;

}
	// .globl	_Z26diffusion_global_transposePdS_
.visible .entry _Z26diffusion_global_transposePdS_(
	.param .u64 .ptr .align 1 _Z26diffusion_global_transposePdS__param_0,
	.param .u64 .ptr .align 1 _Z26diffusion_global_transposePdS__param_1
)
{
	.reg .pred 	%p<7>;
	.reg .b32 	%r<143>;
	.reg .b64 	%rd<66>;
	.reg .b64 	%fd<53>;

	mov.u32 	%r70, %ntid.x;
	mov.u32 	%r71, %ctaid.x;
	mov.u32 	%r72, %tid.x;
	mad.lo.s32 	%r1, %r70, %r71, %r72;
	ld.const.u32 	%r2, [n];
	setp.ge.s32 	%p1, %r1, %r2;
	@%p1 bra 	$L__BB1_9;
	add.s32 	%r73, %r1, 1;
	rem.s32 	%r3, %r73, %r2;
	add.s32 	%r74, %r1, %r2;
	add.s32 	%r75, %r74, -1;
	rem.s32 	%r4, %r75, %r2;
	mov.u32 	%r128, %tid.y;
	setp.ge.s32 	%p2, %r128, %r2;
	@%p2 bra 	$L__BB1_9;
	ld.const.f64 	%fd1, [theta];
	fma.rn.f64 	%fd2, %fd1, 0dC010000000000000, 0d3FF0000000000000;
	add.s32 	%r76, %r128, 32;
	max.u32 	%r77, %r2, %r76;
	not.b32 	%r78, %r128;
	add.s32 	%r6, %r77, %r78;
	and.b32  	%r79, %r6, 96;
	setp.eq.s32 	%p3, %r79, 96;
	@%p3 bra 	$L__BB1_6;
	add.s32 	%r127, %r128, 1;
	mul.lo.s32 	%r80, %r128, %r2;
	add.s32 	%r126, %r3, %r80;
	shl.b32 	%r9, %r2, 5;
	add.s32 	%r125, %r4, %r80;
	add.s32 	%r124, %r1, %r80;
	add.s32 	%r123, %r128, %r2;
	shr.u32 	%r81, %r6, 5;
	add.s32 	%r82, %r81, 1;
	and.b32  	%r83, %r82, 3;
	neg.s32 	%r122, %r83;
$L__BB1_4:
	.pragma "nounroll";
	ld.param.u64 	%rd64, [_Z26diffusion_global_transposePdS__param_1];
	ld.param.u64 	%rd62, [_Z26diffusion_global_transposePdS__param_0];
	rem.s32 	%r84, %r127, %r2;
	add.s32 	%r85, %r123, -1;
	rem.s32 	%r86, %r85, %r2;
	cvta.to.global.u64 	%rd3, %rd62;
	mul.wide.s32 	%rd4, %r124, 8;
	add.s64 	%rd5, %rd3, %rd4;
	ld.global.f64 	%fd3, [%rd5];
	mul.wide.s32 	%rd6, %r126, 8;
	add.s64 	%rd7, %rd3, %rd6;
	ld.global.f64 	%fd4, [%rd7];
	mul.wide.s32 	%rd8, %r125, 8;
	add.s64 	%rd9, %rd3, %rd8;
	ld.global.f64 	%fd5, [%rd9];
	add.f64 	%fd6, %fd4, %fd5;
	mad.lo.s32 	%r87, %r2, %r84, %r1;
	mul.wide.s32 	%rd10, %r87, 8;
	add.s64 	%rd11, %rd3, %rd10;
	ld.global.f64 	%fd7, [%rd11];
	add.f64 	%fd8, %fd6, %fd7;
	mad.lo.s32 	%r88, %r2, %r86, %r1;
	mul.wide.s32 	%rd12, %r88, 8;
	add.s64 	%rd13, %rd3, %rd12;
	ld.global.f64 	%fd9, [%rd13];
	add.f64 	%fd10, %fd8, %fd9;
	mul.f64 	%fd11, %fd1, %fd10;
	fma.rn.f64 	%fd12, %fd2, %fd3, %fd11;
	cvta.to.global.u64 	%rd14, %rd64;
	add.s64 	%rd15, %rd14, %rd4;
	st.global.f64 	[%rd15], %fd12;
	add.s32 	%r127, %r127, 32;
	add.s32 	%r126, %r126, %r9;
	add.s32 	%r125, %r125, %r9;
	add.s32 	%r124, %r124, %r9;
	add.s32 	%r123, %r123, 32;
	add.s32 	%r122, %r122, 1;
	setp.ne.s32 	%p4, %r122, 0;
	@%p4 bra 	$L__BB1_4;
	add.s32 	%r128, %r127, -1;
$L__BB1_6:
	setp.lt.u32 	%p5, %r6, 96;
	@%p5 bra 	$L__BB1_9;
	add.s32 	%r142, %r128, 63;
	add.s32 	%r89, %r128, %r2;
	add.s32 	%r141, %r89, 95;
	add.s32 	%r90, %r128, 96;
	mul.lo.s32 	%r91, %r2, %r90;
	add.s32 	%r140, %r1, %r91;
	add.s32 	%r139, %r4, %r91;
	add.s32 	%r138, %r3, %r91;
	add.s32 	%r92, %r128, 64;
	mul.lo.s32 	%r93, %r2, %r92;
	add.s32 	%r137, %r3, %r93;
	add.s32 	%r136, %r4, %r93;
	add.s32 	%r135, %r1, %r93;
	add.s32 	%r94, %r128, 32;
	mul.lo.s32 	%r95, %r2, %r94;
	add.s32 	%r134, %r1, %r95;
	add.s32 	%r133, %r4, %r95;
	add.s32 	%r132, %r3, %r95;
	mul.lo.s32 	%r96, %r128, %r2;
	add.s32 	%r131, %r3, %r96;
	add.s32 	%r130, %r4, %r96;
	add.s32 	%r129, %r1, %r96;
$L__BB1_8:
	ld.param.u64 	%rd65, [_Z26diffusion_global_transposePdS__param_1];
	ld.param.u64 	%rd63, [_Z26diffusion_global_transposePdS__param_0];
	add.s32 	%r97, %r142, -62;
	rem.s32 	%r98, %r97, %r2;
	add.s32 	%r99, %r141, -96;
	rem.s32 	%r100, %r99, %r2;
	cvta.to.global.u64 	%rd16, %rd63;
	mul.wide.s32 	%rd17, %r129, 8;
	add.s64 	%rd18, %rd16, %rd17;
	ld.global.f64 	%fd13, [%rd18];
	mul.wide.s32 	%rd19, %r131, 8;
	add.s64 	%rd20, %rd16, %rd19;
	ld.global.f64 	%fd14, [%rd20];
	mul.wide.s32 	%rd21, %r130, 8;
	add.s64 	%rd22, %rd16, %rd21;
	ld.global.f64 	%fd15, [%rd22];
	add.f64 	%fd16, %fd14, %fd15;
	mad.lo.s32 	%r101, %r2, %r98, %r1;
	mul.wide.s32 	%rd23, %r101, 8;
	add.s64 	%rd24, %rd16, %rd23;
	ld.global.f64 	%fd17, [%rd24];
	add.f64 	%fd18, %fd16, %fd17;
	mad.lo.s32 	%r102, %r2, %r100, %r1;
	mul.wide.s32 	%rd25, %r102, 8;
	add.s64 	%rd26, %rd16, %rd25;
	ld.global.f64 	%fd19, [%rd26];
	add.f64 	%fd20, %fd18, %fd19;
	mul.f64 	%fd21, %fd1, %fd20;
	fma.rn.f64 	%fd22, %fd2, %fd13, %fd21;
	cvta.to.global.u64 	%rd27, %rd65;
	add.s64 	%rd28, %rd27, %rd17;
	st.global.f64 	[%rd28], %fd22;
	add.s32 	%r103, %r142, -30;
	rem.s32 	%r104, %r103, %r2;
	add.s32 	%r105, %r141, -64;
	rem.s32 	%r106, %r105, %r2;
	mul.wide.s32 	%rd29, %r134, 8;
	add.s64 	%rd30, %rd16, %rd29;
	ld.global.f64 	%fd23, [%rd30];
	mul.wide.s32 	%rd31, %r132, 8;
	add.s64 	%rd32, %rd16, %rd31;
	ld.global.f64 	%fd24, [%rd32];
	mul.wide.s32 	%rd33, %r133, 8;
	add.s64 	%rd34, %rd16, %rd33;
	ld.global.f64 	%fd25, [%rd34];
	add.f64 	%fd26, %fd24, %fd25;
	mad.lo.s32 	%r107, %r2, %r104, %r1;
	mul.wide.s32 	%rd35, %r107, 8;
	add.s64 	%rd36, %rd16, %rd35;
	ld.global.f64 	%fd27, [%rd36];
	add.f64 	%fd28, %fd26, %fd27;
	mad.lo.s32 	%r108, %r2, %r106, %r1;
	mul.wide.s32 	%rd37, %r108, 8;
	add.s64 	%rd38, %rd16, %rd37;
	ld.global.f64 	%fd29, [%rd38];
	add.f64 	%fd30, %fd28, %fd29;
	mul.f64 	%fd31, %fd1, %fd30;
	fma.rn.f64 	%fd32, %fd2, %fd23, %fd31;
	add.s64 	%rd39, %rd27, %rd29;
	st.global.f64 	[%rd39], %fd32;
	add.s32 	%r109, %r142, 2;
	rem.s32 	%r110, %r109, %r2;
	add.s32 	%r111, %r141, -32;
	rem.s32 	%r112, %r111, %r2;
	mul.wide.s32 	%rd40, %r135, 8;
	add.s64 	%rd41, %rd16, %rd40;
	ld.global.f64 	%fd33, [%rd41];
	mul.wide.s32 	%rd42, %r137, 8;
	add.s64 	%rd43, %rd16, %rd42;
	ld.global.f64 	%fd34, [%rd43];
	mul.wide.s32 	%rd44, %r136, 8;
	add.s64 	%rd45, %rd16, %rd44;
	ld.global.f64 	%fd35, [%rd45];
	add.f64 	%fd36, %fd34, %fd35;
	mad.lo.s32 	%r113, %r2, %r110, %r1;
	mul.wide.s32 	%rd46, %r113, 8;
	add.s64 	%rd47, %rd16, %rd46;
	ld.global.f64 	%fd37, [%rd47];
	add.f64 	%fd38, %fd36, %fd37;
	mad.lo.s32 	%r114, %r2, %r112, %r1;
	mul.wide.s32 	%rd48, %r114, 8;
	add.s64 	%rd49, %rd16, %rd48;
	ld.global.f64 	%fd39, [%rd49];
	add.f64 	%fd40, %fd38, %fd39;
	mul.f64 	%fd41, %fd1, %fd40;
	fma.rn.f64 	%fd42, %fd2, %fd33, %fd41;
	add.s64 	%rd50, %rd27, %rd40;
	st.global.f64 	[%rd50], %fd42;
	add.s32 	%r115, %r142, 34;
	rem.s32 	%r116, %r115, %r2;
	rem.s32 	%r117, %r141, %r2;
	mul.wide.s32 	%rd51, %r140, 8;
	add.s64 	%rd52, %rd16, %rd51;
	ld.global.f64 	%fd43, [%rd52];
	mul.wide.s32 	%rd53, %r138, 8;
	add.s64 	%rd54, %rd16, %rd53;
	ld.global.f64 	%fd44, [%rd54];
	mul.wide.s32 	%rd55, %r139, 8;
	add.s64 	%rd56, %rd16, %rd55;
	ld.global.f64 	%fd45, [%rd56];
	add.f64 	%fd46, %fd44, %fd45;
	mad.lo.s32 	%r118, %r2, %r116, %r1;
	mul.wide.s32 	%rd57, %r118, 8;
	add.s64 	%rd58, %rd16, %rd57;
	ld.global.f64 	%fd47, [%rd58];
	add.f64 	%fd48, %fd46, %fd47;
	mad.lo.s32 	%r119, %r2, %r117, %r1;
	mul.wide.s32 	%rd59, %r119, 8;
	add.s64 	%rd60, %rd16, %rd59;
	ld.global.f64 	%fd49, [%rd60];
	add.f64 	%fd50, %fd48, %fd49;
	mul.f64 	%fd51, %fd1, %fd50;
	fma.rn.f64 	%fd52, %fd2, %fd43, %fd51;
	add.s64 	%rd61, %rd27, %rd51;
	st.global.f64 	[%rd61], %fd52;
	add.s32 	%r56, %r142, 128;
	add.s32 	%r120, %r142, 65;
	add.s32 	%r141, %r141, 128;
	shl.b32 	%r121, %r2, 7;
	add.s32 	%r140, %r140, %r121;
	add.s32 	%r139, %r139, %r121;
	add.s32 	%r138, %r138, %r121;
	add.s32 	%r137, %r137, %r121;
	add.s32 	%r136, %r136, %r121;
	add.s32 	%r135, %r135, %r121;
	add.s32 	%r134, %r134, %r121;
	add.s32 	%r133, %r133, %r121;
	add.s32 	%r132, %r132, %r121;
	add.s32 	%r131, %r131, %r121;
	add.s32 	%r130, %r130, %r121;
	add.s32 	%r129, %r129, %r121;
	setp.lt.s32 	%p6, %r120, %r2;
	mov.u32 	%r142, %r56;
	@%p6 bra 	$L__BB1_8;
$L__BB1_9:
	ret;

}
	// .globl	_Z16diffusion_sharedPdS_
.visible .entry _Z16diffusion_sharedPdS_(
	.param .u64 .ptr .align 1 _Z16diffusion_sharedPdS__param_0,
	.param .u64 .ptr .align 1 _Z16diffusion_sharedPdS__param_1
)
{
	.reg .pred 	%p<18>;
	.reg .b32 	%r<103>;
	.reg .b64 	%rd<45>;
	.reg .b64 	%fd<45>;
	// demoted variable
	.shared .align 8 .b8 _ZZ16diffusion_sharedPdS_E12field_shared[9248];
	ld.param.u64 	%rd8, [_Z16diffusion_sharedPdS__param_0];
	ld.param.u64 	%rd9, [_Z16diffusion_sharedPdS__param_1];
	cvta.to.global.u64 	%rd1, %rd9;
	cvta.to.global.u64 	%rd2, %rd8;
	mov.u32 	%r44, %ntid.x;
	mov.u32 	%r45, %ctaid.x;
	mov.u32 	%r1, %tid.x;
	mad.lo.s32 	%r2, %r44, %r45, %r1;
	mov.u32 	%r3, %tid.y;
	add.s32 	%r4, %r3, 1;
	ld.const.u32 	%r5, [n];
	setp.ge.s32 	%p1, %r2, %r5;
	@%p1 bra 	$L__BB2_31;
	setp.ge.s32 	%p2, %r3, %r5;
	@%p2 bra 	$L__BB2_31;
	mul.lo.s32 	%r6, %r5, %r2;
	mul.lo.s32 	%r46, %r4, 34;
	add.s32 	%r47, %r46, %r1;
	shl.b32 	%r48, %r47, 3;
	mov.u32 	%r49, _ZZ16diffusion_sharedPdS_E12field_shared;
	add.s32 	%r7, %r49, %r48;
	add.s32 	%r50, %r2, 1;
	rem.s32 	%r8, %r50, %r5;
	mul.lo.s32 	%r9, %r5, %r8;
	shl.b32 	%r51, %r1, 3;
	add.s32 	%r10, %r49, %r51;
	add.s32 	%r52, %r2, %r5;
	add.s32 	%r53, %r52, -1;
	rem.s32 	%r11, %r53, %r5;
	mul.lo.s32 	%r12, %r5, %r11;
	shl.b32 	%r54, %r46, 3;
	add.s32 	%r13, %r49, %r54;
	ld.const.f64 	%fd1, [theta];
	fma.rn.f64 	%fd2, %fd1, 0dC010000000000000, 0d3FF0000000000000;
	shl.b32 	%r55, %r9, 3;
	add.s32 	%r14, %r10, %r55;
	shl.b32 	%r56, %r12, 3;
	add.s32 	%r15, %r10, %r56;
	mul.lo.s32 	%r16, %r5, %r4;
	add.s32 	%r17, %r3, 32;
	max.u32 	%r57, %r5, %r17;
	not.b32 	%r58, %r3;
	add.s32 	%r18, %r57, %r58;
	and.b32  	%r59, %r18, 32;
	setp.ne.s32 	%p3, %r59, 0;
	mov.u32 	%r102, %r3;
	@%p3 bra 	$L__BB2_12;
	rem.u32 	%r19, %r4, %r5;
	add.s32 	%r60, %r5, %r3;
	add.s32 	%r61, %r60, -1;
	rem.s32 	%r20, %r61, %r5;
	add.s32 	%r21, %r6, %r3;
	mul.wide.s32 	%rd10, %r21, 8;
	add.s64 	%rd11, %rd2, %rd10;
	ld.global.f64 	%fd3, [%rd11];
	st.shared.f64 	[%r7+8], %fd3;
	setp.eq.s32 	%p4, %r3, 0;
	@%p4 bra 	$L__BB2_6;
	setp.ne.s32 	%p5, %r3, 31;
	@%p5 bra 	$L__BB2_7;
	mul.wide.s32 	%rd12, %r9, 8;
	add.s64 	%rd13, %rd2, %rd12;
	ld.global.f64 	%fd6, [%rd13+248];
	st.shared.f64 	[%r10+8984], %fd6;
	bra.uni 	$L__BB2_11;
$L__BB2_6:
	mul.wide.s32 	%rd14, %r12, 8;
	add.s64 	%rd15, %rd2, %rd14;
	ld.global.f64 	%fd7, [%rd15];
	st.shared.f64 	[%r10+8], %fd7;
	bra.uni 	$L__BB2_11;
$L__BB2_7:
	setp.eq.s32 	%p6, %r1, 0;
	@%p6 bra 	$L__BB2_10;
	setp.ne.s32 	%p7, %r1, 31;
	@%p7 bra 	$L__BB2_11;
	add.s32 	%r62, %r6, %r19;
	mul.wide.s32 	%rd16, %r62, 8;
	add.s64 	%rd17, %rd2, %rd16;
	ld.global.f64 	%fd8, [%rd17];
	st.shared.f64 	[%r13+264], %fd8;
	bra.uni 	$L__BB2_11;
$L__BB2_10:
	add.s32 	%r63, %r6, %r20;
	mul.wide.s32 	%rd18, %r63, 8;
	add.s64 	%rd19, %rd2, %rd18;
	ld.global.f64 	%fd9, [%rd19];
	st.shared.f64 	[%r13], %fd9;
$L__BB2_11:
	bar.sync 	0;
	ld.shared.f64 	%fd10, [%r14+8];
	ld.shared.f64 	%fd11, [%r15+8];
	add.f64 	%fd12, %fd10, %fd11;
	add.s32 	%r64, %r16, %r19;
	shl.b32 	%r65, %r64, 3;
	add.s32 	%r67, %r49, %r65;
	ld.shared.f64 	%fd13, [%r67];
	add.f64 	%fd14, %fd12, %fd13;
	add.s32 	%r68, %r16, %r20;
	shl.b32 	%r69, %r68, 3;
	add.s32 	%r70, %r49, %r69;
	ld.shared.f64 	%fd15, [%r70];
	add.f64 	%fd16, %fd14, %fd15;
	mul.f64 	%fd17, %fd1, %fd16;
	fma.rn.f64 	%fd18, %fd3, %fd2, %fd17;
	add.s64 	%rd21, %rd1, %rd10;
	st.global.f64 	[%rd21], %fd18;
	mov.u32 	%r102, %r17;
$L__BB2_12:
	setp.lt.u32 	%p8, %r18, 32;
	@%p8 bra 	$L__BB2_31;
	add.s32 	%r101, %r102, 31;
	add.s32 	%r100, %r102, %r5;
	add.s32 	%r99, %r102, %r9;
	add.s32 	%r98, %r102, %r12;
	add.s64 	%rd3, %rd1, 256;
	add.s32 	%r97, %r102, %r6;
	add.s64 	%rd6, %rd2, 256;
$L__BB2_14:
	mov.u32 	%r32, %r101;
	mul.wide.s32 	%rd4, %r97, 8;
	add.s64 	%rd22, %rd2, %rd4;
	add.s64 	%rd5, %rd22, 256;
	add.s32 	%r71, %r32, -30;
	rem.s32 	%r34, %r71, %r5;
	add.s32 	%r72, %r100, -1;
	rem.s32 	%r35, %r72, %r5;
	ld.global.f64 	%fd4, [%rd22];
	st.shared.f64 	[%r7+8], %fd4;
	setp.eq.s32 	%p9, %r3, 31;
	@%p9 bra 	$L__BB2_17;
	setp.ne.s32 	%p10, %r3, 0;
	@%p10 bra 	$L__BB2_18;
	mul.wide.s32 	%rd25, %r98, 8;
	add.s64 	%rd26, %rd2, %rd25;
	ld.global.f64 	%fd20, [%rd26];
	st.shared.f64 	[%r10+8], %fd20;
	bra.uni 	$L__BB2_22;
$L__BB2_17:
	mul.wide.s32 	%rd23, %r99, 8;
	add.s64 	%rd24, %rd2, %rd23;
	ld.global.f64 	%fd19, [%rd24];
	st.shared.f64 	[%r10+8984], %fd19;
	bra.uni 	$L__BB2_22;
$L__BB2_18:
	setp.eq.s32 	%p11, %r1, 31;
	@%p11 bra 	$L__BB2_21;
	setp.ne.s32 	%p12, %r1, 0;
	@%p12 bra 	$L__BB2_22;
	add.s32 	%r74, %r6, %r35;
	mul.wide.s32 	%rd29, %r74, 8;
	add.s64 	%rd30, %rd2, %rd29;
	ld.global.f64 	%fd22, [%rd30];
	st.shared.f64 	[%r13], %fd22;
	bra.uni 	$L__BB2_22;
$L__BB2_21:
	add.s32 	%r73, %r6, %r34;
	mul.wide.s32 	%rd27, %r73, 8;
	add.s64 	%rd28, %rd2, %rd27;
	ld.global.f64 	%fd21, [%rd28];
	st.shared.f64 	[%r13+264], %fd21;
$L__BB2_22:
	add.s64 	%rd7, %rd3, %rd4;
	bar.sync 	0;
	ld.shared.f64 	%fd23, [%r14+8];
	ld.shared.f64 	%fd24, [%r15+8];
	add.f64 	%fd25, %fd23, %fd24;
	add.s32 	%r75, %r16, %r34;
	shl.b32 	%r76, %r75, 3;
	mov.u32 	%r77, _ZZ16diffusion_sharedPdS_E12field_shared;
	add.s32 	%r78, %r77, %r76;
	ld.shared.f64 	%fd26, [%r78];
	add.f64 	%fd27, %fd25, %fd26;
	add.s32 	%r79, %r16, %r35;
	shl.b32 	%r80, %r79, 3;
	add.s32 	%r81, %r77, %r80;
	ld.shared.f64 	%fd28, [%r81];
	add.f64 	%fd29, %fd27, %fd28;
	mul.f64 	%fd30, %fd1, %fd29;
	fma.rn.f64 	%fd31, %fd4, %fd2, %fd30;
	st.global.f64 	[%rd7+-256], %fd31;
	add.s32 	%r82, %r32, 2;
	rem.s32 	%r36, %r82, %r5;
	add.s32 	%r83, %r100, 31;
	rem.s32 	%r37, %r83, %r5;
	ld.global.f64 	%fd5, [%rd5];
	st.shared.f64 	[%r7+8], %fd5;
	setp.eq.s32 	%p13, %r3, 0;
	@%p13 bra 	$L__BB2_25;
	setp.ne.s32 	%p14, %r3, 31;
	@%p14 bra 	$L__BB2_26;
	cvt.s64.s32 	%rd31, %r9;
	cvt.s64.s32 	%rd32, %r102;
	add.s64 	%rd33, %rd31, %rd32;
	shl.b64 	%rd34, %rd33, 3;
	add.s64 	%rd35, %rd6, %rd34;
	ld.global.f64 	%fd32, [%rd35];
	st.shared.f64 	[%r10+8984], %fd32;
	bra.uni 	$L__BB2_30;
$L__BB2_25:
	cvt.s64.s32 	%rd36, %r12;
	cvt.s64.s32 	%rd37, %r102;
	add.s64 	%rd38, %rd36, %rd37;
	shl.b64 	%rd39, %rd38, 3;
	add.s64 	%rd40, %rd6, %rd39;
	ld.global.f64 	%fd33, [%rd40];
	st.shared.f64 	[%r10+8], %fd33;
	bra.uni 	$L__BB2_30;
$L__BB2_26:
	setp.eq.s32 	%p15, %r1, 0;
	@%p15 bra 	$L__BB2_29;
	setp.ne.s32 	%p16, %r1, 31;
	@%p16 bra 	$L__BB2_30;
	add.s32 	%r86, %r6, %r36;
	mul.wide.s32 	%rd41, %r86, 8;
	add.s64 	%rd42, %rd2, %rd41;
	ld.global.f64 	%fd34, [%rd42];
	st.shared.f64 	[%r13+264], %fd34;
	bra.uni 	$L__BB2_30;
$L__BB2_29:
	add.s32 	%r87, %r6, %r37;
	mul.wide.s32 	%rd43, %r87, 8;
	add.s64 	%rd44, %rd2, %rd43;
	ld.global.f64 	%fd35, [%rd44];
	st.shared.f64 	[%r13], %fd35;
$L__BB2_30:
	bar.sync 	0;
	ld.shared.f64 	%fd36, [%r14+8];
	ld.shared.f64 	%fd37, [%r15+8];
	add.f64 	%fd38, %fd36, %fd37;
	add.s32 	%r88, %r16, %r36;
	shl.b32 	%r89, %r88, 3;
	mov.u32 	%r90, _ZZ16diffusion_sharedPdS_E12field_shared;
	add.s32 	%r91, %r90, %r89;
	ld.shared.f64 	%fd39, [%r91];
	add.f64 	%fd40, %fd38, %fd39;
	add.s32 	%r92, %r16, %r37;
	shl.b32 	%r93, %r92, 3;
	add.s32 	%r94, %r90, %r93;
	ld.shared.f64 	%fd41, [%r94];
	add.f64 	%fd42, %fd40, %fd41;
	mul.f64 	%fd43, %fd1, %fd42;
	fma.rn.f64 	%fd44, %fd5, %fd2, %fd43;
	st.global.f64 	[%rd7], %fd44;
	add.s32 	%r102, %r102, 64;
	add.s32 	%r101, %r32, 64;
	add.s32 	%r95, %r32, 33;
	add.s32 	%r100, %r100, 64;
	add.s32 	%r99, %r99, 64;
	add.s32 	%r98, %r98, 64;
	add.s32 	%r97, %r97, 64;
	setp.lt.s32 	%p17, %r95, %r5;
	@%p17 bra 	$L__BB2_14;
$L__BB2_31:
	ret;

}


// ===== COMPILED SASS (sm_100) =====

	.target	sm_100

	.elftype	@"ET_EXEC"


//--------------------- .note.nv.tkinfo           --------------------------
	.section	.note.nv.tkinfo,"",@"SHT_NOTE"
	.sectionflags	@"SHF_NOTE_NV_TKINFO"
	.tkinfo
        /*0018*/ 	.word	0x00000002
        /*0030*/ 	.string	""
        /*0030*/ 	.string	"ptxas"
        /*0030*/ 	.string	"Cuda compilation tools, release 13.0, V13.0.88"
        /*0030*/ 	.string	"Build cuda_13.0.r13.0/compiler.36424714_0"
        /*0030*/ 	.string	"-arch sm_100 -m 64 "



//--------------------- .note.nv.cuinfo           --------------------------
	.section	.note.nv.cuinfo,"",@"SHT_NOTE"
	.sectionflags	@"SHF_NOTE_NV_CUINFO"
        /*0018*/ 	.short	0x0002
        /*001a*/ 	.short	0x0064
        /*001c*/ 	.short	0x0082
	.zero		2


//--------------------- .nv.info                  --------------------------
	.section	.nv.info,"",@"SHT_CUDA_INFO"
	.align	4


	//----- nvinfo : EIATTR_REGCOUNT
	.align		4
        /*0000*/ 	.byte	0x04, 0x2f
        /*0002*/ 	.short	(.L_3 - .L_2)
	.align		4
.L_2:
        /*0004*/ 	.word	index@(_Z16diffusion_globalPdS_)
        /*0008*/ 	.word	0x00000028


	//----- nvinfo : EIATTR_FRAME_SIZE
	.align		4
.L_3:
        /*000c*/ 	.byte	0x04, 0x11
        /*000e*/ 	.short	(.L_5 - .L_4)
	.align		4
.L_4:
        /*0010*/ 	.word	index@(_Z16diffusion_globalPdS_)
        /*0014*/ 	.word	0x00000000


	//----- nvinfo : EIATTR_REGCOUNT
	.align		4
.L_5:
        /*0018*/ 	.byte	0x04, 0x2f
        /*001a*/ 	.short	(.L_7 - .L_6)
	.align		4
.L_6:
        /*001c*/ 	.word	index@(_Z26diffusion_global_transposePdS_)
        /*0020*/ 	.word	0x00000028


	//----- nvinfo : EIATTR_FRAME_SIZE
	.align		4
.L_7:
        /*0024*/ 	.byte	0x04, 0x11
        /*0026*/ 	.short	(.L_9 - .L_8)
	.align		4
.L_8:
        /*0028*/ 	.word	index@(_Z26diffusion_global_transposePdS_)
        /*002c*/ 	.word	0x00000000


	//----- nvinfo : EIATTR_REGCOUNT
	.align		4
.L_9:
        /*0030*/ 	.byte	0x04, 0x2f
        /*0032*/ 	.short	(.L_11 - .L_10)
	.align		4
.L_10:
        /*0034*/ 	.word	index@(_Z16diffusion_sharedPdS_)
        /*0038*/ 	.word	0x0000002e


	//----- nvinfo : EIATTR_FRAME_SIZE
	.align		4
.L_11:
        /*003c*/ 	.byte	0x04, 0x11
        /*003e*/ 	.short	(.L_13 - .L_12)
	.align		4
.L_12:
        /*0040*/ 	.word	index@(_Z16diffusion_sharedPdS_)
        /*0044*/ 	.word	0x00000000


	//----- nvinfo : EIATTR_MIN_STACK_SIZE
	.align		4
.L_13:
        /*0048*/ 	.byte	0x04, 0x12
        /*004a*/ 	.short	(.L_15 - .L_14)
	.align		4
.L_14:
        /*004c*/ 	.word	index@(_Z16diffusion_sharedPdS_)
        /*0050*/ 	.word	0x00000000


	//----- nvinfo : EIATTR_MIN_STACK_SIZE
	.align		4
.L_15:
        /*0054*/ 	.byte	0x04, 0x12
        /*0056*/ 	.short	(.L_17 - .L_16)
	.align		4
.L_16:
        /*0058*/ 	.word	index@(_Z26diffusion_global_transposePdS_)
        /*005c*/ 	.word	0x00000000


	//----- nvinfo : EIATTR_MIN_STACK_SIZE
	.align		4
.L_17:
        /*0060*/ 	.byte	0x04, 0x12
        /*0062*/ 	.short	(.L_19 - .L_18)
	.align		4
.L_18:
        /*0064*/ 	.word	index@(_Z16diffusion_globalPdS_)
        /*0068*/ 	.word	0x00000000
.L_19:


//--------------------- .nv.compat                --------------------------
	.section	.nv.compat,"",@"SHT_CUDA_COMPAT_INFO"
	.align	4
        /*0000*/ 	.byte	0x02, 0x09, 0x00, 0x00, 0x02, 0x02, 0x01, 0x00, 0x02, 0x05, 0x05, 0x00, 0x03, 0x07, 0x01, 0x01
        /*0010*/ 	.byte	0x02, 0x03, 0x00, 0x00, 0x02, 0x06, 0x01, 0x00, 0x04, 0x0b, 0x08, 0x00, 0x01, 0x00, 0x00, 0x00
        /*0020*/ 	.byte	0x00, 0x00, 0x00, 0x00


//--------------------- .nv.info._Z16diffusion_sharedPdS_ --------------------------
	.section	.nv.info._Z16diffusion_sharedPdS_,"",@"SHT_CUDA_INFO"
	.sectionflags	@""
	.align	4


	//----- nvinfo : EIATTR_CUDA_API_VERSION
	.align		4
        /*0000*/ 	.byte	0x04, 0x37
        /*0002*/ 	.short	(.L_21 - .L_20)
.L_20:
        /*0004*/ 	.word	0x00000082


	//----- nvinfo : EIATTR_KPARAM_INFO
	.align		4
.L_21:
        /*0008*/ 	.byte	0x04, 0x17
        /*000a*/ 	.short	(.L_23 - .L_22)
.L_22:
        /*000c*/ 	.word	0x00000000
        /*0010*/ 	.short	0x0001
        /*0012*/ 	.short	0x0008
        /*0014*/ 	.byte	0x00, 0xf5, 0x21, 0x00


	//----- nvinfo : EIATTR_KPARAM_INFO
	.align		4
.L_23:
        /*0018*/ 	.byte	0x04, 0x17
        /*001a*/ 	.short	(.L_25 - .L_24)
.L_24:
        /*001c*/ 	.word	0x00000000
        /*0020*/ 	.short	0x0000
        /*0022*/ 	.short	0x0000
        /*0024*/ 	.byte	0x00, 0xf5, 0x21, 0x00


	//----- nvinfo : EIATTR_SPARSE_MMA_MASK
	.align		4
.L_25:
        /*0028*/ 	.byte	0x03, 0x50
        /*002a*/ 	.short	0x0000


	//----- nvinfo : EIATTR_MAXREG_COUNT
	.align		4
        /*002c*/ 	.byte	0x03, 0x1b
        /*002e*/ 	.short	0x00ff


	//----- nvinfo : EIATTR_NUM_BARRIERS
	.align		4
        /*0030*/ 	.byte	0x02, 0x4c
        /*0032*/ 	.byte	0x01
	.zero		1


	//----- nvinfo : EIATTR_MERCURY_ISA_VERSION
	.align		4
        /*0034*/ 	.byte	0x03, 0x5f
        /*0036*/ 	.short	0x0101


	//----- nvinfo : EIATTR_VRC_CTA_INIT_COUNT
	.align		4
        /*0038*/ 	.byte	0x02, 0x4a
	.zero		1
	.zero		1


	//----- nvinfo : EIATTR_EXIT_INSTR_OFFSETS
	.align		4
        /*003c*/ 	.byte	0x04, 0x1c
        /*003e*/ 	.short	(.L_27 - .L_26)


	//   ....[0]....
.L_26:
        /*0040*/ 	.word	0x00000070


	//   ....[1]....
        /*0044*/ 	.word	0x000000a0


	//   ....[2]....
        /*0048*/ 	.word	0x00000990


	//   ....[3]....
        /*004c*/ 	.word	0x00001540


	//----- nvinfo : EIATTR_CRS_STACK_SIZE
	.align		4
.L_27:
        /*0050*/ 	.byte	0x04, 0x1e
        /*0052*/ 	.short	(.L_29 - .L_28)
.L_28:
        /*0054*/ 	.word	0x00000000


	//----- nvinfo : EIATTR_CBANK_PARAM_SIZE
	.align		4
.L_29:
        /*0058*/ 	.byte	0x03, 0x19
        /*005a*/ 	.short	0x0010


	//----- nvinfo : EIATTR_PARAM_CBANK
	.align		4
        /*005c*/ 	.byte	0x04, 0x0a
        /*005e*/ 	.short	(.L_31 - .L_30)
	.align		4
.L_30:
        /*0060*/ 	.word	index@(.nv.constant0._Z16diffusion_sharedPdS_)
        /*0064*/ 	.short	0x0380
        /*0066*/ 	.short	0x0010


	//----- nvinfo : EIATTR_SW_WAR
	.align		4
.L_31:
        /*0068*/ 	.byte	0x04, 0x36
        /*006a*/ 	.short	(.L_33 - .L_32)
.L_32:
        /*006c*/ 	.word	0x00000008
.L_33:


//--------------------- .nv.info._Z26diffusion_global_transposePdS_ --------------------------
	.section	.nv.info._Z26diffusion_global_transposePdS_,"",@"SHT_CUDA_INFO"
	.sectionflags	@""
	.align	4


	//----- nvinfo : EIATTR_CUDA_API_VERSION
	.align		4
        /*0000*/ 	.byte	0x04, 0x37
        /*0002*/ 	.short	(.L_35 - .L_34)
.L_34:
        /*0004*/ 	.word	0x00000082


	//----- nvinfo : EIATTR_KPARAM_INFO
	.align		4
.L_35:
        /*0008*/ 	.byte	0x04, 0x17
        /*000a*/ 	.short	(.L_37 - .L_36)
.L_36:
        /*000c*/ 	.word	0x00000000
        /*0010*/ 	.short	0x0001
        /*0012*/ 	.short	0x0008
        /*0014*/ 	.byte	0x00, 0xf5, 0x21, 0x00


	//----- nvinfo : EIATTR_KPARAM_INFO
	.align		4
.L_37:
        /*0018*/ 	.byte	0x04, 0x17
        /*001a*/ 	.short	(.L_39 - .L_38)
.L_38:
        /*001c*/ 	.word	0x00000000
        /*0020*/ 	.short	0x0000
        /*0022*/ 	.short	0x0000
        /*0024*/ 	.byte	0x00, 0xf5, 0x21, 0x00


	//----- nvinfo : EIATTR_SPARSE_MMA_MASK
	.align		4
.L_39:
        /*0028*/ 	.byte	0x03, 0x50
        /*002a*/ 	.short	0x0000


	//----- nvinfo : EIATTR_MAXREG_COUNT
	.align		4
        /*002c*/ 	.byte	0x03, 0x1b
        /*002e*/ 	.short	0x00ff


	//----- nvinfo : EIATTR_MERCURY_ISA_VERSION
	.align		4
        /*0030*/ 	.byte	0x03, 0x5f
        /*0032*/ 	.short	0x0101


	//----- nvinfo : EIATTR_VRC_CTA_INIT_COUNT
	.align		4
        /*0034*/ 	.byte	0x02, 0x4a
	.zero		1
	.zero		1


	//----- nvinfo : EIATTR_EXIT_INSTR_OFFSETS
	.align		4
        /*0038*/ 	.byte	0x04, 0x1c
        /*003a*/ 	.short	(.L_41 - .L_40)


	//   ....[0]....
.L_40:
        /*003c*/ 	.word	0x00000080


	//   ....[1]....
        /*0040*/ 	.word	0x00000220


	//   ....[2]....
        /*0044*/ 	.word	0x000008d0


	//   ....[3]....
        /*0048*/ 	.word	0x000016e0


	//----- nvinfo : EIATTR_CRS_STACK_SIZE
	.align		4
.L_41:
        /*004c*/ 	.byte	0x04, 0x1e
        /*004e*/ 	.short	(.L_43 - .L_42)
.L_42:
        /*0050*/ 	.word	0x00000000


	//----- nvinfo : EIATTR_CBANK_PARAM_SIZE
	.align		4
.L_43:
        /*0054*/ 	.byte	0x03, 0x19
        /*0056*/ 	.short	0x0010


	//----- nvinfo : EIATTR_PARAM_CBANK
	.align		4
        /*0058*/ 	.byte	0x04, 0x0a
        /*005a*/ 	.short	(.L_45 - .L_44)
	.align		4
.L_44:
        /*005c*/ 	.word	index@(.nv.constant0._Z26diffusion_global_transposePdS_)
        /*0060*/ 	.short	0x0380
        /*0062*/ 	.short	0x0010


	//----- nvinfo : EIATTR_SW_WAR
	.align		4
.L_45:
        /*0064*/ 	.byte	0x04, 0x36
        /*0066*/ 	.short	(.L_47 - .L_46)
.L_46:
        /*0068*/ 	.word	0x00000008
.L_47:


//--------------------- .nv.info._Z16diffusion_globalPdS_ --------------------------
	.section	.nv.info._Z16diffusion_globalPdS_,"",@"SHT_CUDA_INFO"
	.sectionflags	@""
	.align	4


	//----- nvinfo : EIATTR_CUDA_API_VERSION
	.align		4
        /*0000*/ 	.byte	0x04, 0x37
        /*0002*/ 	.short	(.L_49 - .L_48)
.L_48:
        /*0004*/ 	.word	0x00000082


	//----- nvinfo : EIATTR_KPARAM_INFO
	.align		4
.L_49:
        /*0008*/ 	.byte	0x04, 0x17
        /*000a*/ 	.short	(.L_51 - .L_50)
.L_50:
        /*000c*/ 	.word	0x00000000
        /*0010*/ 	.short	0x0001
        /*0012*/ 	.short	0x0008
        /*0014*/ 	.byte	0x00, 0xf5, 0x21, 0x00


	//----- nvinfo : EIATTR_KPARAM_INFO
	.align		4
.L_51:
        /*0018*/ 	.byte	0x04, 0x17
        /*001a*/ 	.short	(.L_53 - .L_52)
.L_52:
        /*001c*/ 	.word	0x00000000
        /*0020*/ 	.short	0x0000
        /*0022*/ 	.short	0x0000
        /*0024*/ 	.byte	0x00, 0xf5, 0x21, 0x00


	//----- nvinfo : EIATTR_SPARSE_MMA_MASK
	.align		4
.L_53:
        /*0028*/ 	.byte	0x03, 0x50
        /*002a*/ 	.short	0x0000


	//----- nvinfo : EIATTR_MAXREG_COUNT
	.align		4
        /*002c*/ 	.byte	0x03, 0x1b
        /*002e*/ 	.short	0x00ff


	//----- nvinfo : EIATTR_MERCURY_ISA_VERSION
	.align		4
        /*0030*/ 	.byte	0x03, 0x5f
        /*0032*/ 	.short	0x0101


	//----- nvinfo : EIATTR_VRC_CTA_INIT_COUNT
	.align		4
        /*0034*/ 	.byte	0x02, 0x4a
	.zero		1
	.zero		1


	//----- nvinfo : EIATTR_EXIT_INSTR_OFFSETS
	.align		4
        /*0038*/ 	.byte	0x04, 0x1c
        /*003a*/ 	.short	(.L_55 - .L_54)


	//   ....[0]....
.L_54:
        /*003c*/ 	.word	0x00000080


	//   ....[1]....
        /*0040*/ 	.word	0x000000b0


	//   ....[2]....
        /*0044*/ 	.word	0x000008c0


	//   ....[3]....
        /*0048*/ 	.word	0x000014d0


	//----- nvinfo : EIATTR_CRS_STACK_SIZE
	.align		4
.L_55:
        /*004c*/ 	.byte	0x04, 0x1e
        /*004e*/ 	.short	(.L_57 - .L_56)
.L_56:
        /*0050*/ 	.word	0x00000000


	//----- nvinfo : EIATTR_CBANK_PARAM_SIZE
	.align		4
.L_57:
        /*0054*/ 	.byte	0x03, 0x19
        /*0056*/ 	.short	0x0010


	//----- nvinfo : EIATTR_PARAM_CBANK
	.align		4
        /*0058*/ 	.byte	0x04, 0x0a
        /*005a*/ 	.short	(.L_59 - .L_58)
	.align		4
.L_58:
        /*005c*/ 	.word	index@(.nv.constant0._Z16diffusion_globalPdS_)
        /*0060*/ 	.short	0x0380
        /*0062*/ 	.short	0x0010


	//----- nvinfo : EIATTR_SW_WAR
	.align		4
.L_59:
        /*0064*/ 	.byte	0x04, 0x36
        /*0066*/ 	.short	(.L_61 - .L_60)
.L_60:
        /*0068*/ 	.word	0x00000008
.L_61:


//--------------------- .nv.callgraph             --------------------------
	.section	.nv.callgraph,"",@"SHT_CUDA_CALLGRAPH"
	.align	4
	.sectionentsize	8
	.align		4
        /*0000*/ 	.word	0x00000000
	.align		4
        /*0004*/ 	.word	0xffffffff
	.align		4
        /*0008*/ 	.word	0x00000000
	.align		4
        /*000c*/ 	.word	0xfffffffe
	.align		4
        /*0010*/ 	.word	0x00000000
	.align		4
        /*0014*/ 	.word	0xfffffffd
	.align		4
        /*0018*/ 	.word	0x00000000
	.align		4
        /*001c*/ 	.word	0xfffffffc


//--------------------- .nv.constant3             --------------------------
	.section	.nv.constant3,"a",@progbits
	.align	8
.nv.constant3:
	.type		n,@object
	.size		n,(.L_0 - n)
n:
	.zero		4
.L_0:
	.zero		4
	.type		theta,@object
	.size		theta,(.L_1 - theta)
theta:
	.zero		8
.L_1:


//--------------------- .text._Z16diffusion_sharedPdS_ --------------------------
	.section	.text._Z16diffusion_sharedPdS_,"ax",@progbits
	.align	128
        .global         _Z16diffusion_sharedPdS_
        .type           _Z16diffusion_sharedPdS_,@function
        .size           _Z16diffusion_sharedPdS_,(.L_x_28 - _Z16diffusion_sharedPdS_)
        .other          _Z16diffusion_sharedPdS_,@"STO_CUDA_ENTRY STV_DEFAULT"
_Z16diffusion_sharedPdS_:
.text._Z16diffusion_sharedPdS_:
[----:B------:R-:W-:Y:S01]  /*0000*/  LDC R1, c[0x0][0x37c] ;  /* 0x0000df00ff017b82 */ /* 0x000fe20000000800 */
[----:B------:R-:W0:Y:S07]  /*0010*/  S2R R3, SR_CTAID.X ;  /* 0x0000000000037919 */ /* 0x000e2e0000002500 */
[----:B------:R-:W1:Y:S01]  /*0020*/  LDC R39, c[0x3][RZ] ;  /* 0x00c00000ff277b82 */ /* 0x000e620000000800 */
[----:B------:R-:W0:Y:S01]  /*0030*/  LDCU UR4, c[0x0][0x360] ;  /* 0x00006c00ff0477ac */ /* 0x000e220008000800 */
[----:B------:R-:W0:Y:S02]  /*0040*/  S2R R0, SR_TID.X ;  /* 0x0000000000007919 */ /* 0x000e240000002100 */
[----:B0-----:R-:W-:-:S05]  /*0050*/  IMAD R2, R3, UR4, R0 ;  /* 0x0000000403027c24 */ /* 0x001fca000f8e0200 */
[----:B-1----:R-:W-:-:S13]  /*0060*/  ISETP.GE.AND P0, PT, R2, R39, PT ;  /* 0x000000270200720c */ /* 0x002fda0003f06270 */
[----:B------:R-:W-:Y:S05]  /*0070*/  @P0 EXIT ;  /* 0x000000000000094d */ /* 0x000fea0003800000 */
[----:B------:R-:W0:Y:S02]  /*0080*/  S2R R3, SR_TID.Y ;  /* 0x0000000000037919 */ /* 0x000e240000002200 */
[----:B0-----:R-:W-:-:S13]  /*0090*/  ISETP.GE.AND P0, PT, R3, R39, PT ;  /* 0x000000270300720c */ /* 0x001fda0003f06270 */
[----:B------:R-:W-:Y:S05]  /*00a0*/  @P0 EXIT ;  /* 0x000000000000094d */ /* 0x000fea0003800000 */
[----:B------:R-:W-:Y:S01]  /*00b0*/  IABS R5, R39 ;  /* 0x0000002700057213 */ /* 0x000fe20000000000 */
[C---:B------:R-:W-:Y:S01]  /*00c0*/  VIADD R8, R2.reuse, 0x1 ;  /* 0x0000000102087836 */ /* 0x040fe20000000000 */
[----:B------:R-:W-:Y:S01]  /*00d0*/  IADD3 R9, PT, PT, R2, -0x1, R39 ;  /* 0xffffffff02097810 */ /* 0x000fe20007ffe027 */
[----:B------:R-:W0:Y:S01]  /*00e0*/  S2UR UR5, SR_CgaCtaId ;  /* 0x00000000000579c3 */ /* 0x000e220000008800 */
[----:B------:R-:W1:Y:S01]  /*00f0*/  I2F.RP R4, R5 ;  /* 0x0000000500047306 */ /* 0x000e620000209400 */
[----:B------:R-:W-:Y:S01]  /*0100*/  VIADD R28, R3, 0x20 ;  /* 0x00000020031c7836 */ /* 0x000fe20000000000 */
[----:B------:R-:W-:Y:S01]  /*0110*/  IABS R12, R9 ;  /* 0x00000009000c7213 */ /* 0x000fe20000000000 */
[----:B------:R-:W-:Y:S01]  /*0120*/  UMOV UR4, 0x400 ;  /* 0x0000040000047882 */ /* 0x000fe20000000000 */
[----:B------:R-:W-:Y:S01]  /*0130*/  ISETP.GE.AND P4, PT, R9, RZ, PT ;  /* 0x000000ff0900720c */ /* 0x000fe20003f86270 */
[----:B------:R-:W-:Y:S01]  /*0140*/  IMAD.MOV.U32 R14, RZ, RZ, 0x0 ;  /* 0x00000000ff0e7424 */ /* 0x000fe200078e00ff */
[----:B------:R-:W-:Y:S01]  /*0150*/  ISETP.GE.AND P2, PT, R8, RZ, PT ;  /* 0x000000ff0800720c */ /* 0x000fe20003f46270 */
[----:B------:R-:W2:Y:S01]  /*0160*/  LDC.64 R16, c[0x3][0x8] ;  /* 0x00c00200ff107b82 */ /* 0x000ea20000000a00 */
[----:B------:R-:W-:Y:S01]  /*0170*/  LOP3.LUT R24, RZ, R39, RZ, 0x33, !PT ;  /* 0x00000027ff187212 */ /* 0x000fe200078e33ff */
[----:B------:R-:W-:Y:S01]  /*0180*/  IMAD.MOV.U32 R20, RZ, RZ, 0x110 ;  /* 0x00000110ff147424 */ /* 0x000fe200078e00ff */
[----:B------:R-:W-:Y:S01]  /*0190*/  MOV R15, 0x40100000 ;  /* 0x40100000000f7802 */ /* 0x000fe20000000f00 */
[----:B------:R-:W3:Y:S01]  /*01a0*/  LDCU.64 UR8, c[0x0][0x358] ;  /* 0x00006b00ff0877ac */ /* 0x000ee20008000a00 */
[----:B------:R-:W-:Y:S01]  /*01b0*/  IMAD.MOV.U32 R38, RZ, RZ, R3 ;  /* 0x000000ffff267224 */ /* 0x000fe200078e0003 */
[----:B-1----:R-:W1:Y:S01]  /*01c0*/  MUFU.RCP R4, R4 ;  /* 0x0000000400047308 */ /* 0x002e620000001000 */
[----:B------:R-:W4:Y:S01]  /*01d0*/  LDCU.64 UR10, c[0x3][0x8] ;  /* 0x00c00100ff0a77ac */ /* 0x000f220008000a00 */
[----:B0-----:R-:W-:Y:S01]  /*01e0*/  ULEA UR4, UR5, UR4, 0x18 ;  /* 0x0000000405047291 */ /* 0x001fe2000f8ec0ff */
[----:B--2---:R-:W-:Y:S01]  /*01f0*/  DFMA R14, R16, -R14, 1 ;  /* 0x3ff00000100e742b */ /* 0x004fe2000000080e */
[----:B-1----:R-:W-:-:S04]  /*0200*/  VIADD R6, R4, 0xffffffe ;  /* 0x0ffffffe04067836 */ /* 0x002fc80000000000 */
[----:B------:R0:W1:Y:S02]  /*0210*/  F2I.FTZ.U32.TRUNC.NTZ R7, R6 ;  /* 0x0000000600077305 */ /* 0x000064000021f000 */
[----:B0-----:R-:W-:Y:S02]  /*0220*/  HFMA2 R6, -RZ, RZ, 0, 0 ;  /* 0x00000000ff067431 */ /* 0x001fe400000001ff */
[----:B-1----:R-:W-:-:S04]  /*0230*/  IMAD.MOV R10, RZ, RZ, -R7 ;  /* 0x000000ffff0a7224 */ /* 0x002fc800078e0a07 */
[----:B------:R-:W-:Y:S01]  /*0240*/  IMAD R11, R10, R5, RZ ;  /* 0x000000050a0b7224 */ /* 0x000fe200078e02ff */
[----:B------:R-:W-:Y:S01]  /*0250*/  IABS R10, R8 ;  /* 0x00000008000a7213 */ /* 0x000fe20000000000 */
[----:B------:R-:W-:Y:S02]  /*0260*/  IMAD.MOV.U32 R8, RZ, RZ, 0x22 ;  /* 0x00000022ff087424 */ /* 0x000fe400078e00ff */
[----:B------:R-:W-:-:S04]  /*0270*/  IMAD.HI.U32 R4, R7, R11, R6 ;  /* 0x0000000b07047227 */ /* 0x000fc800078e0006 */
[----:B------:R-:W-:Y:S01]  /*0280*/  IMAD R9, R3, R8, 0x22 ;  /* 0x0000002203097424 */ /* 0x000fe200078e0208 */
[----:B------:R-:W-:Y:S01]  /*0290*/  LEA R8, R0, UR4, 0x3 ;  /* 0x0000000400087c11 */ /* 0x000fe2000f8e18ff */
[----:B------:R-:W-:-:S04]  /*02a0*/  IMAD.HI.U32 R6, R4, R10, RZ ;  /* 0x0000000a04067227 */ /* 0x000fc800078e00ff */
[----:B------:R-:W-:-:S04]  /*02b0*/  IMAD.HI.U32 R7, R4, R12, RZ ;  /* 0x0000000c04077227 */ /* 0x000fc800078e00ff */
[----:B------:R-:W-:Y:S02]  /*02c0*/  IMAD.MOV R6, RZ, RZ, -R6 ;  /* 0x000000ffff067224 */ /* 0x000fe400078e0a06 */
[----:B------:R-:W-:Y:S02]  /*02d0*/  IMAD.MOV R7, RZ, RZ, -R7 ;  /* 0x000000ffff077224 */ /* 0x000fe400078e0a07 */
[C---:B------:R-:W-:Y:S01]  /*02e0*/  IMAD R10, R5.reuse, R6, R10 ;  /* 0x00000006050a7224 */ /* 0x040fe200078e020a */
[----:B------:R-:W-:Y:S01]  /*02f0*/  LOP3.LUT R6, RZ, R3, RZ, 0x33, !PT ;  /* 0x00000003ff067212 */ /* 0x000fe200078e33ff */
[C---:B------:R-:W-:Y:S01]  /*0300*/  IMAD R12, R5.reuse, R7, R12 ;  /* 0x00000007050c7224 */ /* 0x040fe200078e020c */
[----:B------:R-:W-:Y:S02]  /*0310*/  VIMNMX.U32 R7, PT, PT, R28, R39, !PT ;  /* 0x000000271c077248 */ /* 0x000fe40007fe0000 */
[C---:B------:R-:W-:Y:S02]  /*0320*/  ISETP.GT.U32.AND P0, PT, R5.reuse, R10, PT ;  /* 0x0000000a0500720c */ /* 0x040fe40003f04070 */
[----:B------:R-:W-:Y:S01]  /*0330*/  ISETP.GT.U32.AND P1, PT, R5, R12, PT ;  /* 0x0000000c0500720c */ /* 0x000fe20003f24070 */
[----:B------:R-:W-:-:S02]  /*0340*/  IMAD.IADD R7, R7, 0x1, R6 ;  /* 0x0000000107077824 */ /* 0x000fc400078e0206 */
[----:B------:R-:W-:-:S08]  /*0350*/  VIADD R6, R3, 0x1 ;  /* 0x0000000103067836 */ /* 0x000fd00000000000 */
[----:B------:R-:W-:Y:S01]  /*0360*/  @!P0 IMAD.IADD R10, R10, 0x1, -R5 ;  /* 0x000000010a0a8824 */ /* 0x000fe200078e0a05 */
[----:B------:R-:W-:Y:S02]  /*0370*/  ISETP.NE.AND P0, PT, R39, RZ, PT ;  /* 0x000000ff2700720c */ /* 0x000fe40003f05270 */
[----:B------:R-:W-:Y:S02]  /*0380*/  @!P1 IADD3 R12, PT, PT, R12, -R5, RZ ;  /* 0x800000050c0c9210 */ /* 0x000fe40007ffe0ff */
[C---:B------:R-:W-:Y:S02]  /*0390*/  ISETP.GT.U32.AND P1, PT, R5.reuse, R10, PT ;  /* 0x0000000a0500720c */ /* 0x040fe40003f24070 */
[----:B------:R-:W-:-:S11]  /*03a0*/  ISETP.GT.U32.AND P3, PT, R5, R12, PT ;  /* 0x0000000c0500720c */ /* 0x000fd60003f64070 */
[----:B------:R-:W-:Y:S02]  /*03b0*/  @!P1 IADD3 R10, PT, PT, R10, -R5, RZ ;  /* 0x800000050a0a9210 */ /* 0x000fe40007ffe0ff */
[----:B------:R-:W-:Y:S01]  /*03c0*/  @!P3 IMAD.IADD R12, R12, 0x1, -R5 ;  /* 0x000000010c0cb824 */ /* 0x000fe200078e0a05 */
[----:B------:R-:W-:Y:S02]  /*03d0*/  LOP3.LUT P1, RZ, R7, 0x20, RZ, 0xc0, !PT ;  /* 0x0000002007ff7812 */ /* 0x000fe4000782c0ff */
[----:B------:R-:W-:Y:S01]  /*03e0*/  @!P2 IADD3 R10, PT, PT, -R10, RZ, RZ ;  /* 0x000000ff0a0aa210 */ /* 0x000fe20007ffe1ff */
[----:B------:R-:W-:-:S03]  /*03f0*/  @!P4 IMAD.MOV R12, RZ, RZ, -R12 ;  /* 0x000000ffff0cc224 */ /* 0x000fc600078e0a0c */
[C---:B------:R-:W-:Y:S02]  /*0400*/  SEL R10, R24.reuse, R10, !P0 ;  /* 0x0000000a180a7207 */ /* 0x040fe40004000000 */
[----:B------:R-:W-:Y:S01]  /*0410*/  SEL R18, R24, R12, !P0 ;  /* 0x0000000c18127207 */ /* 0x000fe20004000000 */
[----:B------:R-:W-:Y:S02]  /*0420*/  IMAD.IADD R12, R9, 0x1, R0 ;  /* 0x00000001090c7824 */ /* 0x000fe400078e0200 */
[-C--:B------:R-:W-:Y:S02]  /*0430*/  IMAD R9, R10, R39.reuse, RZ ;  /* 0x000000270a097224 */ /* 0x080fe400078e02ff */
[----:B------:R-:W-:Y:S01]  /*0440*/  IMAD R11, R18, R39, RZ ;  /* 0x00000027120b7224 */ /* 0x000fe200078e02ff */
[----:B------:R-:W-:Y:S01]  /*0450*/  LEA R12, R12, UR4, 0x3 ;  /* 0x000000040c0c7c11 */ /* 0x000fe2000f8e18ff */
[----:B------:R-:W-:Y:S02]  /*0460*/  IMAD R10, R3, R20, 0x110 ;  /* 0x00000110030a7424 */ /* 0x000fe400078e0214 */
[----:B------:R-:W-:-:S02]  /*0470*/  IMAD R13, R9, 0x8, R8 ;  /* 0x00000008090d7824 */ /* 0x000fc400078e0208 */
[----:B------:R-:W-:Y:S01]  /*0480*/  IMAD R32, R11, 0x8, R8 ;  /* 0x000000080b207824 */ /* 0x000fe200078e0208 */
[----:B---34-:R-:W-:Y:S06]  /*0490*/  @P1 BRA `(.L_x_0) ;  /* 0x0000000400381947 */ /* 0x018fec0003800000 */
[----:B------:R-:W0:Y:S01]  /*04a0*/  LDC.64 R18, c[0x0][0x380] ;  /* 0x0000e000ff127b82 */ /* 0x000e220000000a00 */
[----:B------:R-:W-:-:S04]  /*04b0*/  IMAD R29, R2, R39, R3 ;  /* 0x00000027021d7224 */ /* 0x000fc800078e0203 */
[----:B0-----:R-:W-:-:S06]  /*04c0*/  IMAD.WIDE R20, R29, 0x8, R18 ;  /* 0x000000081d147825 */ /* 0x001fcc00078e0212 */
[----:B------:R-:W2:Y:S01]  /*04d0*/  LDG.E.64 R20, desc[UR8][R20.64] ;  /* 0x0000000814147981 */ /* 0x000ea2000c1e1b00 */
[----:B------:R-:W0:Y:S01]  /*04e0*/  I2F.U32.RP R25, R39 ;  /* 0x0000002700197306 */ /* 0x000e220000209000 */
[C---:B------:R-:W-:Y:S02]  /*04f0*/  IADD3 R27, PT, PT, R3.reuse, -0x1, R39 ;  /* 0xffffffff031b7810 */ /* 0x040fe40007ffe027 */
[----:B------:R-:W-:Y:S02]  /*0500*/  ISETP.NE.AND P4, PT, R3, RZ, PT ;  /* 0x000000ff0300720c */ /* 0x000fe40003f85270 */
[----:B------:R-:W-:-:S03]  /*0510*/  IABS R30, R27 ;  /* 0x0000001b001e7213 */ /* 0x000fc60000000000 */
[----:B0-----:R-:W0:Y:S02]  /*0520*/  MUFU.RCP R25, R25 ;  /* 0x0000001900197308 */ /* 0x001e240000001000 */
[----:B0-----:R-:W-:-:S06]  /*0530*/  IADD3 R22, PT, PT, R25, 0xffffffe, RZ ;  /* 0x0ffffffe19167810 */ /* 0x001fcc0007ffe0ff */
[----:B------:R0:W1:Y:S02]  /*0540*/  F2I.FTZ.U32.TRUNC.NTZ R23, R22 ;  /* 0x0000001600177305 */ /* 0x000064000021f000 */
[----:B0-----:R-:W-:Y:S02]  /*0550*/  IMAD.MOV.U32 R22, RZ, RZ, RZ ;  /* 0x000000ffff167224 */ /* 0x001fe400078e00ff */
[----:B-1----:R-:W-:-:S04]  /*0560*/  IMAD.MOV R26, RZ, RZ, -R23 ;  /* 0x000000ffff1a7224 */ /* 0x002fc800078e0a17 */
[----:B------:R-:W-:Y:S02]  /*0570*/  IMAD R31, R26, R39, RZ ;  /* 0x000000271a1f7224 */ /* 0x000fe400078e02ff */
[----:B------:R-:W-:-:S04]  /*0580*/  IMAD.HI.U32 R26, R4, R30, RZ ;  /* 0x0000001e041a7227 */ /* 0x000fc800078e00ff */
[----:B------:R-:W-:Y:S01]  /*0590*/  IMAD.HI.U32 R23, R23, R31, R22 ;  /* 0x0000001f17177227 */ /* 0x000fe200078e0016 */
[----:B------:R-:W-:-:S05]  /*05a0*/  IADD3 R26, PT, PT, -R26, RZ, RZ ;  /* 0x000000ff1a1a7210 */ /* 0x000fca0007ffe1ff */
[----:B------:R-:W-:-:S04]  /*05b0*/  IMAD.HI.U32 R23, R23, R6, RZ ;  /* 0x0000000617177227 */ /* 0x000fc800078e00ff */
[----:B------:R-:W-:Y:S02]  /*05c0*/  IMAD R22, R5, R26, R30 ;  /* 0x0000001a05167224 */ /* 0x000fe400078e021e */
[----:B------:R-:W-:-:S03]  /*05d0*/  IMAD.MOV R23, RZ, RZ, -R23 ;  /* 0x000000ffff177224 */ /* 0x000fc600078e0a17 */
[----:B------:R-:W-:Y:S01]  /*05e0*/  ISETP.GT.U32.AND P2, PT, R5, R22, PT ;  /* 0x000000160500720c */ /* 0x000fe20003f44070 */
[----:B------:R-:W-:-:S05]  /*05f0*/  IMAD R26, R39, R23, R6 ;  /* 0x00000017271a7224 */ /* 0x000fca00078e0206 */
[----:B------:R-:W-:-:S07]  /*0600*/  ISETP.GE.U32.AND P1, PT, R26, R39, PT ;  /* 0x000000271a00720c */ /* 0x000fce0003f26070 */
[----:B------:R-:W-:Y:S01]  /*0610*/  @!P2 IMAD.IADD R22, R22, 0x1, -R5 ;  /* 0x000000011616a824 */ /* 0x000fe200078e0a05 */
[----:B------:R-:W-:-:S04]  /*0620*/  ISETP.GE.AND P2, PT, R27, RZ, PT ;  /* 0x000000ff1b00720c */ /* 0x000fc80003f46270 */
[----:B------:R-:W-:Y:S02]  /*0630*/  ISETP.GT.U32.AND P3, PT, R5, R22, PT ;  /* 0x000000160500720c */ /* 0x000fe40003f64070 */
[----:B------:R-:W-:-:S04]  /*0640*/  @P1 IADD3 R26, PT, PT, R26, -R39, RZ ;  /* 0x800000271a1a1210 */ /* 0x000fc80007ffe0ff */
[----:B------:R-:W-:-:S07]  /*0650*/  ISETP.GE.U32.AND P1, PT, R26, R39, PT ;  /* 0x000000271a00720c */ /* 0x000fce0003f26070 */
[----:B------:R-:W-:Y:S01]  /*0660*/  @!P3 IMAD.IADD R22, R22, 0x1, -R5 ;  /* 0x000000011616b824 */ /* 0x000fe200078e0a05 */
[----:B------:R-:W-:-:S03]  /*0670*/  ISETP.NE.U32.AND P3, PT, R39, RZ, PT ;  /* 0x000000ff2700720c */ /* 0x000fc60003f65070 */
[----:B------:R-:W-:Y:S02]  /*0680*/  @!P2 IMAD.MOV R22, RZ, RZ, -R22 ;  /* 0x000000ffff16a224 */ /* 0x000fe400078e0a16 */
[----:B------:R-:W-:-:S03]  /*0690*/  @P1 IADD3 R26, PT, PT, R26, -R39, RZ ;  /* 0x800000271a1a1210 */ /* 0x000fc60007ffe0ff */
[C---:B------:R-:W-:Y:S02]  /*06a0*/  SEL R22, R24.reuse, R22, !P0 ;  /* 0x0000001618167207 */ /* 0x040fe40004000000 */
[----:B------:R-:W-:Y:S01]  /*06b0*/  SEL R24, R24, R26, !P3 ;  /* 0x0000001a18187207 */ /* 0x000fe20005800000 */
[----:B--2---:R0:W-:Y:S01]  /*06c0*/  STS.64 [R12+0x8], R20 ;  /* 0x000008140c007388 */ /* 0x0041e20000000a00 */
[----:B------:R-:W-:Y:S05]  /*06d0*/  @!P4 BRA `(.L_x_1) ;  /* 0x000000000050c947 */ /* 0x000fea0003800000 */
[----:B------:R-:W-:-:S13]  /*06e0*/  ISETP.NE.AND P0, PT, R3, 0x1f, PT ;  /* 0x0000001f0300780c */ /* 0x000fda0003f05270 */
[----:B------:R-:W-:Y:S05]  /*06f0*/  @P0 BRA `(.L_x_2) ;  /* 0x0000000000100947 */ /* 0x000fea0003800000 */
[----:B------:R-:W-:-:S06]  /*0700*/  IMAD.WIDE R18, R9, 0x8, R18 ;  /* 0x0000000809127825 */ /* 0x000fcc00078e0212 */
[----:B------:R-:W2:Y:S04]  /*0710*/  LDG.E.64 R18, desc[UR8][R18.64+0xf8] ;  /* 0x0000f80812127981 */ /* 0x000ea8000c1e1b00 */
[----:B--2---:R4:W-:Y:S01]  /*0720*/  STS.64 [R8+0x2318], R18 ;  /* 0x0023181208007388 */ /* 0x0049e20000000a00 */
[----:B------:R-:W-:Y:S05]  /*0730*/  BRA `(.L_x_3) ;  /* 0x0000000000447947 */ /* 0x000fea0003800000 */
.L_x_2:
[----:B------:R-:W-:-:S13]  /*0740*/  ISETP.NE.AND P0, PT, R0, RZ, PT ;  /* 0x000000ff0000720c */ /* 0x000fda0003f05270 */
[----:B------:R-:W-:Y:S05]  /*0750*/  @!P0 BRA `(.L_x_4) ;  /* 0x00000000001c8947 */ /* 0x000fea0003800000 */
[----:B------:R-:W-:-:S13]  /*0760*/  ISETP.NE.AND P0, PT, R0, 0x1f, PT ;  /* 0x0000001f0000780c */ /* 0x000fda0003f05270 */
[----:B------:R-:W-:Y:S05]  /*0770*/  @P0 BRA `(.L_x_3) ;  /* 0x0000000000340947 */ /* 0x000fea0003800000 */
[----:B------:R-:W-:-:S04]  /*0780*/  IMAD R23, R2, R39, R24 ;  /* 0x0000002702177224 */ /* 0x000fc800078e0218 */
[----:B------:R-:W-:-:S06]  /*0790*/  IMAD.WIDE R18, R23, 0x8, R18 ;  /* 0x0000000817127825 */ /* 0x000fcc00078e0212 */
[----:B------:R-:W2:Y:S04]  /*07a0*/  LDG.E.64 R18, desc[UR8][R18.64] ;  /* 0x0000000812127981 */ /* 0x000ea8000c1e1b00 */
[----:B--2---:R3:W-:Y:S01]  /*07b0*/  STS.64 [R10+UR4+0x108], R18 ;  /* 0x000108120a007988 */ /* 0x0047e20008000a04 */
[----:B------:R-:W-:Y:S05]  /*07c0*/  BRA `(.L_x_3) ;  /* 0x0000000000207947 */ /* 0x000fea0003800000 */
.L_x_4:
[----:B------:R-:W-:-:S04]  /*07d0*/  IMAD R23, R2, R39, R22 ;  /* 0x0000002702177224 */ /* 0x000fc800078e0216 */
[----:B------:R-:W-:-:S06]  /*07e0*/  IMAD.WIDE R18, R23, 0x8, R18 ;  /* 0x0000000817127825 */ /* 0x000fcc00078e0212 */
[----:B------:R-:W2:Y:S04]  /*07f0*/  LDG.E.64 R18, desc[UR8][R18.64] ;  /* 0x0000000812127981 */ /* 0x000ea8000c1e1b00 */
[----:B--2---:R2:W-:Y:S01]  /*0800*/  STS.64 [R10+UR4], R18 ;  /* 0x000000120a007988 */ /* 0x0045e20008000a04 */
[----:B------:R-:W-:Y:S05]  /*0810*/  BRA `(.L_x_3) ;  /* 0x00000000000c7947 */ /* 0x000fea0003800000 */
.L_x_1:
[----:B------:R-:W-:-:S06]  /*0820*/  IMAD.WIDE R18, R11, 0x8, R18 ;  /* 0x000000080b127825 */ /* 0x000fcc00078e0212 */
[----:B------:R-:W2:Y:S04]  /*0830*/  LDG.E.64 R18, desc[UR8][R18.64] ;  /* 0x0000000812127981 */ /* 0x000ea8000c1e1b00 */
[----:B--2---:R1:W-:Y:S02]  /*0840*/  STS.64 [R8+0x8], R18 ;  /* 0x0000081208007388 */ /* 0x0043e40000000a00 */
.L_x_3:
[----:B------:R-:W-:Y:S05]  /*0850*/  WARPSYNC.ALL ;  /* 0x0000000000007948 */ /* 0x000fea0003800000 */
[----:B------:R-:W-:Y:S01]  /*0860*/  BAR.SYNC.DEFER_BLOCKING 0x0 ;  /* 0x0000000000007b1d */ /* 0x000fe20000010000 */
[----:B-1234-:R-:W-:Y:S02]  /*0870*/  IMAD R18, R6, R39, R24 ;  /* 0x0000002706127224 */ /* 0x01efe400078e0218 */
[----:B------:R-:W-:-:S03]  /*0880*/  IMAD.MOV.U32 R38, RZ, RZ, R28 ;  /* 0x000000ffff267224 */ /* 0x000fc600078e001c */
[----:B------:R-:W-:Y:S01]  /*0890*/  LEA R30, R18, UR4, 0x3 ;  /* 0x00000004121e7c11 */ /* 0x000fe2000f8e18ff */
[----:B------:R-:W-:-:S05]  /*08a0*/  IMAD R18, R6, R39, R22 ;  /* 0x0000002706127224 */ /* 0x000fca00078e0216 */
[----:B------:R-:W-:Y:S01]  /*08b0*/  LEA R31, R18, UR4, 0x3 ;  /* 0x00000004121f7c11 */ /* 0x000fe2000f8e18ff */
[----:B------:R-:W-:Y:S04]  /*08c0*/  LDS.64 R24, [R13+0x8] ;  /* 0x000008000d187984 */ /* 0x000fe80000000a00 */
[----:B------:R-:W1:Y:S04]  /*08d0*/  LDS.64 R26, [R32+0x8] ;  /* 0x00000800201a7984 */ /* 0x000e680000000a00 */
[----:B------:R-:W2:Y:S04]  /*08e0*/  LDS.64 R22, [R30] ;  /* 0x000000001e167984 */ /* 0x000ea80000000a00 */
[----:B------:R-:W3:Y:S01]  /*08f0*/  LDS.64 R18, [R31] ;  /* 0x000000001f127984 */ /* 0x000ee20000000a00 */
[----:B-1----:R-:W-:-:S08]  /*0900*/  DADD R24, R24, R26 ;  /* 0x0000000018187229 */ /* 0x002fd0000000001a */
[----:B--2---:R-:W-:Y:S02]  /*0910*/  DADD R22, R24, R22 ;  /* 0x0000000018167229 */ /* 0x004fe40000000016 */
[----:B------:R-:W1:Y:S06]  /*0920*/  LDC.64 R24, c[0x0][0x388] ;  /* 0x0000e200ff187b82 */ /* 0x000e6c0000000a00 */
[----:B---3--:R-:W-:-:S08]  /*0930*/  DADD R18, R22, R18 ;  /* 0x0000000016127229 */ /* 0x008fd00000000012 */
[----:B------:R-:W-:-:S08]  /*0940*/  DMUL R18, R18, R16 ;  /* 0x0000001012127228 */ /* 0x000fd00000000000 */
[----:B------:R-:W-:Y:S01]  /*0950*/  DFMA R18, R14, R20, R18 ;  /* 0x000000140e12722b */ /* 0x000fe20000000012 */
[----:B-1----:R-:W-:-:S06]  /*0960*/  IMAD.WIDE R24, R29, 0x8, R24 ;  /* 0x000000081d187825 */ /* 0x002fcc00078e0218 */
[----:B------:R1:W-:Y:S04]  /*0970*/  STG.E.64 desc[UR8][R24.64], R18 ;  /* 0x0000001218007986 */ /* 0x0003e8000c101b08 */
.L_x_0:
[----:B------:R-:W-:-:S13]  /*0980*/  ISETP.GE.U32.AND P0, PT, R7, 0x20, PT ;  /* 0x000000200700780c */ /* 0x000fda0003f06070 */
[----:B------:R-:W-:Y:S05]  /*0990*/  @!P0 EXIT ;  /* 0x000000000000894d */ /* 0x000fea0003800000 */
[----:B------:R-:W2:Y:S01]  /*09a0*/  LDC.64 R16, c[0x0][0x388] ;  /* 0x0000e200ff107b82 */ /* 0x000ea20000000a00 */
[----:B------:R-:W-:Y:S01]  /*09b0*/  IMAD.IADD R36, R38, 0x1, R39 ;  /* 0x0000000126247824 */ /* 0x000fe200078e0227 */
[----:B------:R-:W-:Y:S01]  /*09c0*/  IADD3 R37, PT, PT, R9, R38, RZ ;  /* 0x0000002609257210 */ /* 0x000fe20007ffe0ff */
[--C-:B------:R-:W-:Y:S02]  /*09d0*/  IMAD R39, R2, R39, R38.reuse ;  /* 0x0000002702277224 */ /* 0x100fe400078e0226 */
[----:B------:R-:W-:-:S03]  /*09e0*/  IMAD.IADD R41, R11, 0x1, R38 ;  /* 0x000000010b297824 */ /* 0x000fc600078e0226 */
[----:B------:R-:W3:Y:S01]  /*09f0*/  LDC.64 R34, c[0x0][0x380] ;  /* 0x0000e000ff227b82 */ /* 0x000ee20000000a00 */
[----:B--2---:R-:W-:-:S05]  /*0a00*/  IADD3 R16, P0, PT, R16, 0x100, RZ ;  /* 0x0000010010107810 */ /* 0x004fca0007f1e0ff */
[----:B------:R-:W-:Y:S01]  /*0a10*/  IMAD.X R17, RZ, RZ, R17, P0 ;  /* 0x000000ffff117224 */ /* 0x000fe200000e0611 */
[----:B---3--:R-:W-:Y:S01]  /*0a20*/  IADD3 R33, P1, PT, R34, 0x100, RZ ;  /* 0x0000010022217810 */ /* 0x008fe20007f3e0ff */
[----:B------:R-:W-:-:S03]  /*0a30*/  VIADD R34, R38, 0x1f ;  /* 0x0000001f26227836 */ /* 0x000fc60000000000 */
[----:B------:R-:W-:-:S09]  /*0a40*/  IADD3.X R35, PT, PT, RZ, R35, RZ, P1, !PT ;  /* 0x00000023ff237210 */ /* 0x000fd20000ffe4ff */
.L_x_14:
[----:B-1----:R-:W0:Y:S08]  /*0a50*/  LDC.64 R18, c[0x0][0x380] ;  /* 0x0000e000ff127b82 */ /* 0x002e300000000a00 */
[----:B------:R-:W1:Y:S01]  /*0a60*/  LDC R7, c[0x3][RZ] ;  /* 0x00c00000ff077b82 */ /* 0x000e620000000800 */
[----:B0-----:R-:W-:-:S06]  /*0a70*/  IMAD.WIDE R20, R39, 0x8, R18 ;  /* 0x0000000827147825 */ /* 0x001fcc00078e0212 */
[----:B------:R-:W2:Y:S01]  /*0a80*/  LDG.E.64 R20, desc[UR8][R20.64] ;  /* 0x0000000814147981 */ /* 0x000ea2000c1e1b00 */
[----:B------:R-:W-:Y:S01]  /*0a90*/  VIADD R24, R34, 0xffffffe2 ;  /* 0xffffffe222187836 */ /* 0x000fe20000000000 */
[----:B-1----:R-:W-:Y:S02]  /*0aa0*/  IABS R40, R7 ;  /* 0x0000000700287213 */ /* 0x002fe40000000000 */
[----:B------:R-:W-:Y:S02]  /*0ab0*/  IADD3 R25, PT, PT, R36, -0x1, RZ ;  /* 0xffffffff24197810 */ /* 0x000fe40007ffe0ff */
[----:B------:R-:W0:Y:S01]  /*0ac0*/  I2F.RP R26, R40 ;  /* 0x00000028001a7306 */ /* 0x000e220000209400 */
[----:B------:R-:W-:Y:S02]  /*0ad0*/  IABS R27, R24 ;  /* 0x00000018001b7213 */ /* 0x000fe40000000000 */
[----:B------:R-:W-:Y:S02]  /*0ae0*/  IABS R28, R25 ;  /* 0x00000019001c7213 */ /* 0x000fe40000000000 */
[----:B------:R-:W-:Y:S01]  /*0af0*/  ISETP.GE.AND P2, PT, R25, RZ, PT ;  /* 0x000000ff1900720c */ /* 0x000fe20003f46270 */
[----:B------:R-:W-:-:S04]  /*0b00*/  IMAD.HI.U32 R4, R4, R27, RZ ;  /* 0x0000001b04047227 */ /* 0x000fc800078e00ff */
[----:B------:R-:W-:Y:S01]  /*0b10*/  IMAD.MOV R4, RZ, RZ, -R4 ;  /* 0x000000ffff047224 */ /* 0x000fe200078e0a04 */
[----:B0-----:R-:W0:Y:S02]  /*0b20*/  MUFU.RCP R26, R26 ;  /* 0x0000001a001a7308 */ /* 0x001e240000001000 */
[----:B0-----:R-:W-:Y:S01]  /*0b30*/  IADD3 R22, PT, PT, R26, 0xffffffe, RZ ;  /* 0x0ffffffe1a167810 */ /* 0x001fe20007ffe0ff */
[----:B------:R-:W-:-:S05]  /*0b40*/  IMAD R26, R40, R4, R27 ;  /* 0x00000004281a7224 */ /* 0x000fca00078e021b */
[----:B------:R0:W1:Y:S01]  /*0b50*/  F2I.FTZ.U32.TRUNC.NTZ R23, R22 ;  /* 0x0000001600177305 */ /* 0x000062000021f000 */
[----:B------:R-:W-:Y:S01]  /*0b60*/  ISETP.GT.U32.AND P0, PT, R5, R26, PT ;  /* 0x0000001a0500720c */ /* 0x000fe20003f04070 */
[----:B0-----:R-:W-:Y:S02]  /*0b70*/  IMAD.MOV.U32 R22, RZ, RZ, RZ ;  /* 0x000000ffff167224 */ /* 0x001fe400078e00ff */
[----:B-1----:R-:W-:-:S10]  /*0b80*/  IMAD.MOV R29, RZ, RZ, -R23 ;  /* 0x000000ffff1d7224 */ /* 0x002fd400078e0a17 */
[-C--:B------:R-:W-:Y:S01]  /*0b90*/  @!P0 IADD3 R26, PT, PT, R26, -R40.reuse, RZ ;  /* 0x800000281a1a8210 */ /* 0x080fe20007ffe0ff */
[----:B------:R-:W-:-:S03]  /*0ba0*/  IMAD R27, R29, R40, RZ ;  /* 0x000000281d1b7224 */ /* 0x000fc600078e02ff */
[----:B------:R-:W-:Y:S01]  /*0bb0*/  ISETP.GT.U32.AND P0, PT, R5, R26, PT ;  /* 0x0000001a0500720c */ /* 0x000fe20003f04070 */
[----:B------:R-:W-:Y:S02]  /*0bc0*/  IMAD.MOV.U32 R5, RZ, RZ, R40 ;  /* 0x000000ffff057224 */ /* 0x000fe400078e0028 */
[----:B------:R-:W-:-:S04]  /*0bd0*/  IMAD.HI.U32 R4, R23, R27, R22 ;  /* 0x0000001b17047227 */ /* 0x000fc800078e0016 */
[----:B------:R-:W-:-:S04]  /*0be0*/  IMAD.MOV.U32 R23, RZ, RZ, R28 ;  /* 0x000000ffff177224 */ /* 0x000fc800078e001c */
[----:B------:R-:W-:-:S04]  /*0bf0*/  IMAD.HI.U32 R22, R4, R23, RZ ;  /* 0x0000001704167227 */ /* 0x000fc800078e00ff */
[----:B------:R-:W-:Y:S02]  /*0c00*/  IMAD.MOV R22, RZ, RZ, -R22 ;  /* 0x000000ffff167224 */ /* 0x000fe400078e0a16 */
[----:B------:R-:W-:Y:S01]  /*0c10*/  @!P0 IMAD.IADD R26, R26, 0x1, -R40 ;  /* 0x000000011a1a8824 */ /* 0x000fe200078e0a28 */
[----:B------:R-:W-:Y:S01]  /*0c20*/  ISETP.NE.AND P0, PT, R7, RZ, PT ;  /* 0x000000ff0700720c */ /* 0x000fe20003f05270 */
[----:B------:R-:W-:Y:S01]  /*0c30*/  IMAD R22, R40, R22, R23 ;  /* 0x0000001628167224 */ /* 0x000fe200078e0217 */
[----:B------:R-:W-:-:S04]  /*0c40*/  LOP3.LUT R23, RZ, R7, RZ, 0x33, !PT ;  /* 0x00000007ff177212 */ /* 0x000fc800078e33ff */
[----:B------:R-:W-:-:S13]  /*0c50*/  ISETP.GT.U32.AND P1, PT, R5, R22, PT ;  /* 0x000000160500720c */ /* 0x000fda0003f24070 */
[----:B------:R-:W-:Y:S02]  /*0c60*/  @!P1 IADD3 R22, PT, PT, R22, -R40, RZ ;  /* 0x8000002816169210 */ /* 0x000fe40007ffe0ff */
[----:B------:R-:W-:Y:S02]  /*0c70*/  ISETP.GE.AND P1, PT, R24, RZ, PT ;  /* 0x000000ff1800720c */ /* 0x000fe40003f26270 */
[----:B------:R-:W-:-:S11]  /*0c80*/  ISETP.GT.U32.AND P3, PT, R5, R22, PT ;  /* 0x000000160500720c */ /* 0x000fd60003f64070 */
[----:B------:R-:W-:Y:S02]  /*0c90*/  @!P1 IADD3 R26, PT, PT, -R26, RZ, RZ ;  /* 0x000000ff1a1a9210 */ /* 0x000fe40007ffe1ff */
[----:B------:R-:W-:Y:S01]  /*0ca0*/  @!P3 IMAD.IADD R22, R22, 0x1, -R40 ;  /* 0x000000011616b824 */ /* 0x000fe200078e0a28 */
[----:B------:R-:W-:Y:S02]  /*0cb0*/  ISETP.NE.AND P3, PT, R3, 0x1f, PT ;  /* 0x0000001f0300780c */ /* 0x000fe40003f65270 */
[----:B------:R-:W-:Y:S01]  /*0cc0*/  SEL R24, R23, R26, !P0 ;  /* 0x0000001a17187207 */ /* 0x000fe20004000000 */
[----:B------:R-:W-:-:S05]  /*0cd0*/  @!P2 IMAD.MOV R22, RZ, RZ, -R22 ;  /* 0x000000ffff16a224 */ /* 0x000fca00078e0a16 */
[----:B------:R-:W-:Y:S01]  /*0ce0*/  SEL R28, R23, R22, !P0 ;  /* 0x00000016171c7207 */ /* 0x000fe20004000000 */
[----:B--2---:R0:W-:Y:S04]  /*0cf0*/  STS.64 [R12+0x8], R20 ;  /* 0x000008140c007388 */ /* 0x0041e80000000a00 */
[----:B------:R-:W-:Y:S05]  /*0d00*/  @!P3 BRA `(.L_x_5) ;  /* 0x000000000050b947 */ /* 0x000fea0003800000 */
[----:B------:R-:W-:-:S13]  /*0d10*/  ISETP.NE.AND P1, PT, R3, RZ, PT ;  /* 0x000000ff0300720c */ /* 0x000fda0003f25270 */
[----:B------:R-:W-:Y:S05]  /*0d20*/  @P1 BRA `(.L_x_6) ;  /* 0x0000000000101947 */ /* 0x000fea0003800000 */
[----:B------:R-:W-:-:S06]  /*0d30*/  IMAD.WIDE R22, R41, 0x8, R18 ;  /* 0x0000000829167825 */ /* 0x000fcc00078e0212 */
[----:B------:R-:W2:Y:S04]  /*0d40*/  LDG.E.64 R22, desc[UR8][R22.64] ;  /* 0x0000000816167981 */ /* 0x000ea8000c1e1b00 */
[----:B--2---:R1:W-:Y:S01]  /*0d50*/  STS.64 [R8+0x8], R22 ;  /* 0x0000081608007388 */ /* 0x0043e20000000a00 */
[----:B------:R-:W-:Y:S05]  /*0d60*/  BRA `(.L_x_7) ;  /* 0x0000000000447947 */ /* 0x000fea0003800000 */
.L_x_6:
[----:B------:R-:W-:-:S13]  /*0d70*/  ISETP.NE.AND P1, PT, R0, 0x1f, PT ;  /* 0x0000001f0000780c */ /* 0x000fda0003f25270 */
[----:B------:R-:W-:Y:S05]  /*0d80*/  @!P1 BRA `(.L_x_8) ;  /* 0x00000000001c9947 */ /* 0x000fea0003800000 */
[----:B------:R-:W-:-:S13]  /*0d90*/  ISETP.NE.AND P1, PT, R0, RZ, PT ;  /* 0x000000ff0000720c */ /* 0x000fda0003f25270 */
[----:B------:R-:W-:Y:S05]  /*0da0*/  @P1 BRA `(.L_x_7) ;  /* 0x0000000000341947 */ /* 0x000fea0003800000 */
[----:B------:R-:W-:-:S04]  /*0db0*/  IMAD R23, R2, R7, R28 ;  /* 0x0000000702177224 */ /* 0x000fc800078e021c */
[----:B------:R-:W-:-:S06]  /*0dc0*/  IMAD.WIDE R22, R23, 0x8, R18 ;  /* 0x0000000817167825 */ /* 0x000fcc00078e0212 */
[----:B------:R-:W2:Y:S04]  /*0dd0*/  LDG.E.64 R22, desc[UR8][R22.64] ;  /* 0x0000000816167981 */ /* 0x000ea8000c1e1b00 */
[----:B--2---:R2:W-:Y:S01]  /*0de0*/  STS.64 [R10+UR4], R22 ;  /* 0x000000160a007988 */ /* 0x0045e20008000a04 */
[----:B------:R-:W-:Y:S05]  /*0df0*/  BRA `(.L_x_7) ;  /* 0x0000000000207947 */ /* 0x000fea0003800000 */
.L_x_8:
[----:B------:R-:W-:-:S04]  /*0e00*/  IMAD R23, R2, R7, R24 ;  /* 0x0000000702177224 */ /* 0x000fc800078e0218 */
[----:B------:R-:W-:-:S06]  /*0e10*/  IMAD.WIDE R22, R23, 0x8, R18 ;  /* 0x0000000817167825 */ /* 0x000fcc00078e0212 */
[----:B------:R-:W2:Y:S04]  /*0e20*/  LDG.E.64 R22, desc[UR8][R22.64] ;  /* 0x0000000816167981 */ /* 0x000ea8000c1e1b00 */
[----:B--2---:R3:W-:Y:S01]  /*0e30*/  STS.64 [R10+UR4+0x108], R22 ;  /* 0x000108160a007988 */ /* 0x0047e20008000a04 */
[----:B------:R-:W-:Y:S05]  /*0e40*/  BRA `(.L_x_7) ;  /* 0x00000000000c7947 */ /* 0x000fea0003800000 */
.L_x_5:
[----:B------:R-:W-:-:S06]  /*0e50*/  IMAD.WIDE R22, R37, 0x8, R18 ;  /* 0x0000000825167825 */ /* 0x000fcc00078e0212 */
[----:B------:R-:W2:Y:S04]  /*0e60*/  LDG.E.64 R22, desc[UR8][R22.64] ;  /* 0x0000000816167981 */ /* 0x000ea8000c1e1b00 */
[----:B--2---:R4:W-:Y:S02]  /*0e70*/  STS.64 [R8+0x2318], R22 ;  /* 0x0023181608007388 */ /* 0x0049e40000000a00 */
.L_x_7:
[----:B------:R-:W-:Y:S05]  /*0e80*/  WARPSYNC.ALL ;  /* 0x0000000000007948 */ /* 0x000fea0003800000 */
[----:B-1234-:R-:W-:Y:S01]  /*0e90*/  IMAD.WIDE R22, R39, 0x8, R16 ;  /* 0x0000000827167825 */ /* 0x01efe200078e0210 */
[----:B------:R-:W1:Y:S08]  /*0ea0*/  S2UR UR6, SR_CgaCtaId ;  /* 0x00000000000679c3 */ /* 0x000e700000008800 */
[----:B------:R-:W-:Y:S01]  /*0eb0*/  BAR.SYNC.DEFER_BLOCKING 0x0 ;  /* 0x0000000000007b1d */ /* 0x000fe20000010000 */
[----:B------:R-:W-:-:S02]  /*0ec0*/  IMAD R29, R6, R7, R24 ;  /* 0x00000007061d7224 */ /* 0x000fc400078e0218 */
[----:B------:R-:W-:-:S03]  /*0ed0*/  IMAD R30, R6, R7, R28 ;  /* 0x00000007061e7224 */ /* 0x000fc600078e021c */
[----:B------:R-:W-:Y:S02]  /*0ee0*/  UMOV UR5, 0x400 ;  /* 0x0000040000057882 */ /* 0x000fe40000000000 */
[----:B-1----:R-:W-:Y:S01]  /*0ef0*/  ULEA UR5, UR6, UR5, 0x18 ;  /* 0x0000000506057291 */ /* 0x002fe2000f8ec0ff */
[----:B------:R-:W-:Y:S04]  /*0f00*/  LDS.64 R24, [R13+0x8] ;  /* 0x000008000d187984 */ /* 0x000fe80000000a00 */
[----:B------:R-:W1:Y:S01]  /*0f10*/  LDS.64 R26, [R32+0x8] ;  /* 0x00000800201a7984 */ /* 0x000e620000000a00 */
[----:B------:R-:W-:Y:S02]  /*0f20*/  LEA R29, R29, UR5, 0x3 ;  /* 0x000000051d1d7c11 */ /* 0x000fe4000f8e18ff */
[----:B------:R-:W-:-:S04]  /*0f30*/  LEA R30, R30, UR5, 0x3 ;  /* 0x000000051e1e7c11 */ /* 0x000fc8000f8e18ff */
[----:B------:R-:W2:Y:S04]  /*0f40*/  LDS.64 R28, [R29] ;  /* 0x000000001d1c7984 */ /* 0x000ea80000000a00 */
[----:B------:R-:W3:Y:S01]  /*0f50*/  LDS.64 R30, [R30] ;  /* 0x000000001e1e7984 */ /* 0x000ee20000000a00 */
[----:B-1----:R-:W-:-:S08]  /*0f60*/  DADD R24, R24, R26 ;  /* 0x0000000018187229 */ /* 0x002fd0000000001a */
[----:B--2---:R-:W-:-:S08]  /*0f70*/  DADD R24, R24, R28 ;  /* 0x0000000018187229 */ /* 0x004fd0000000001c */
[----:B---3--:R-:W-:-:S08]  /*0f80*/  DADD R24, R24, R30 ;  /* 0x0000000018187229 */ /* 0x008fd0000000001e */
[----:B------:R-:W-:-:S08]  /*0f90*/  DMUL R24, R24, UR10 ;  /* 0x0000000a18187c28 */ /* 0x000fd00008000000 */
[----:B------:R-:W-:Y:S01]  /*0fa0*/  DFMA R24, R14, R20, R24 ;  /* 0x000000140e18722b */ /* 0x000fe20000000018 */
[----:B0-----:R-:W-:-:S06]  /*0fb0*/  IMAD.WIDE R20, R39, 0x8, R18 ;  /* 0x0000000827147825 */ /* 0x001fcc00078e0212 */
[----:B------:R0:W-:Y:S04]  /*0fc0*/  STG.E.64 desc[UR8][R22.64+-0x100], R24 ;  /* 0xffff001816007986 */ /* 0x0001e8000c101b08 */
[----:B------:R-:W2:Y:S01]  /*0fd0*/  LDG.E.64 R20, desc[UR8][R20.64+0x100] ;  /* 0x0001000814147981 */ /* 0x000ea2000c1e1b00 */
[----:B------:R-:W-:Y:S01]  /*0fe0*/  VIADD R26, R34, 0x2 ;  /* 0x00000002221a7836 */ /* 0x000fe20000000000 */
[----:B------:R-:W-:Y:S01]  /*0ff0*/  IADD3 R28, PT, PT, R36, 0x1f, RZ ;  /* 0x0000001f241c7810 */ /* 0x000fe20007ffe0ff */
[----:B------:R-:W-:Y:S03]  /*1000*/  BSSY.RECONVERGENT B0, `(.L_x_9) ;  /* 0x000003b000007945 */ /* 0x000fe60003800200 */
[----:B------:R-:W-:-:S02]  /*1010*/  IABS R31, R26 ;  /* 0x0000001a001f7213 */ /* 0x000fc40000000000 */
[----:B------:R-:W-:-:S03]  /*1020*/  IABS R43, R28 ;  /* 0x0000001c002b7213 */ /* 0x000fc60000000000 */
[----:B------:R-:W-:-:S04]  /*1030*/  IMAD.HI.U32 R27, R4, R31, RZ ;  /* 0x0000001f041b7227 */ /* 0x000fc800078e00ff */
[----:B------:R-:W-:-:S04]  /*1040*/  IMAD.HI.U32 R29, R4, R43, RZ ;  /* 0x0000002b041d7227 */ /* 0x000fc800078e00ff */
[----:B------:R-:W-:Y:S02]  /*1050*/  IMAD.MOV R27, RZ, RZ, -R27 ;  /* 0x000000ffff1b7224 */ /* 0x000fe400078e0a1b */
[----:B------:R-:W-:Y:S02]  /*1060*/  IMAD.MOV R29, RZ, RZ, -R29 ;  /* 0x000000ffff1d7224 */ /* 0x000fe400078e0a1d */
[C---:B0-----:R-:W-:Y:S01]  /*1070*/  IMAD R24, R40.reuse, R27, R31 ;  /* 0x0000001b28187224 */ /* 0x041fe200078e021f */
[----:B------:R-:W-:Y:S01]  /*1080*/  LOP3.LUT R27, RZ, R7, RZ, 0x33, !PT ;  /* 0x00000007ff1b7212 */ /* 0x000fe200078e33ff */
[----:B------:R-:W-:-:S03]  /*1090*/  IMAD R25, R40, R29, R43 ;  /* 0x0000001d28197224 */ /* 0x000fc600078e022b */
[C---:B------:R-:W-:Y:S02]  /*10a0*/  ISETP.GT.U32.AND P1, PT, R5.reuse, R24, PT ;  /* 0x000000180500720c */ /* 0x040fe40003f24070 */
[----:B------:R-:W-:-:S11]  /*10b0*/  ISETP.GT.U32.AND P2, PT, R5, R25, PT ;  /* 0x000000190500720c */ /* 0x000fd60003f44070 */
[----:B------:R-:W-:Y:S02]  /*10c0*/  @!P1 IADD3 R24, PT, PT, R24, -R40, RZ ;  /* 0x8000002818189210 */ /* 0x000fe40007ffe0ff */
[----:B------:R-:W-:Y:S01]  /*10d0*/  @!P2 IMAD.IADD R25, R25, 0x1, -R40 ;  /* 0x000000011919a824 */ /* 0x000fe200078e0a28 */
[----:B------:R-:W-:Y:S02]  /*10e0*/  ISETP.GE.AND P2, PT, R26, RZ, PT ;  /* 0x000000ff1a00720c */ /* 0x000fe40003f46270 */
[C---:B------:R-:W-:Y:S02]  /*10f0*/  ISETP.GT.U32.AND P3, PT, R5.reuse, R24, PT ;  /* 0x000000180500720c */ /* 0x040fe40003f64070 */
[----:B------:R-:W-:Y:S02]  /*1100*/  ISETP.GT.U32.AND P4, PT, R5, R25, PT ;  /* 0x000000190500720c */ /* 0x000fe40003f84070 */
[----:B------:R-:W-:-:S09]  /*1110*/  ISETP.GE.AND P1, PT, R28, RZ, PT ;  /* 0x000000ff1c00720c */ /* 0x000fd20003f26270 */
[----:B------:R-:W-:Y:S01]  /*1120*/  @!P3 IMAD.IADD R24, R24, 0x1, -R40 ;  /* 0x000000011818b824 */ /* 0x000fe200078e0a28 */
[----:B------:R-:W-:Y:S02]  /*1130*/  ISETP.NE.AND P3, PT, R3, RZ, PT ;  /* 0x000000ff0300720c */ /* 0x000fe40003f65270 */
[----:B------:R-:W-:Y:S01]  /*1140*/  @!P4 IADD3 R25, PT, PT, R25, -R40, RZ ;  /* 0x800000281919c210 */ /* 0x000fe20007ffe0ff */
[----:B------:R-:W-:-:S04]  /*1150*/  @!P2 IMAD.MOV R24, RZ, RZ, -R24 ;  /* 0x000000ffff18a224 */ /* 0x000fc800078e0a18 */
[----:B------:R-:W-:Y:S01]  /*1160*/  IMAD.MOV.U32 R26, RZ, RZ, R25 ;  /* 0x000000ffff1a7224 */ /* 0x000fe200078e0019 */
[----:B------:R-:W-:-:S04]  /*1170*/  SEL R25, R27, R24, !P0 ;  /* 0x000000181b197207 */ /* 0x000fc80004000000 */
[----:B------:R-:W-:-:S04]  /*1180*/  @!P1 IADD3 R26, PT, PT, -R26, RZ, RZ ;  /* 0x000000ff1a1a9210 */ /* 0x000fc80007ffe1ff */
[----:B------:R-:W-:Y:S01]  /*1190*/  SEL R24, R27, R26, !P0 ;  /* 0x0000001a1b187207 */ /* 0x000fe20004000000 */
[----:B--2---:R0:W-:Y:S01]  /*11a0*/  STS.64 [R12+0x8], R20 ;  /* 0x000008140c007388 */ /* 0x0041e20000000a00 */
[----:B------:R-:W-:Y:S05]  /*11b0*/  @!P3 BRA `(.L_x_10) ;  /* 0x000000000060b947 */ /* 0x000fea0003800000 */
[----:B------:R-:W-:-:S13]  /*11c0*/  ISETP.NE.AND P0, PT, R3, 0x1f, PT ;  /* 0x0000001f0300780c */ /* 0x000fda0003f05270 */
[----:B------:R-:W-:Y:S05]  /*11d0*/  @P0 BRA `(.L_x_11) ;  /* 0x0000000000200947 */ /* 0x000fea0003800000 */
[----:B------:R-:W-:Y:S02]  /*11e0*/  SHF.R.S32.HI R18, RZ, 0x1f, R38 ;  /* 0x0000001fff127819 */ /* 0x000fe40000011426 */
[----:B------:R-:W-:-:S04]  /*11f0*/  IADD3 R26, P0, PT, R9, R38, RZ ;  /* 0x00000026091a7210 */ /* 0x000fc80007f1e0ff */
[----:B------:R-:W-:Y:S02]  /*1200*/  LEA.HI.X.SX32 R19, R9, R18, 0x1, P0 ;  /* 0x0000001209137211 */ /* 0x000fe400000f0eff */
[----:B------:R-:W-:-:S04]  /*1210*/  LEA R18, P0, R26, R33, 0x3 ;  /* 0x000000211a127211 */ /* 0x000fc800078018ff */
[----:B------:R-:W-:-:S06]  /*1220*/  LEA.HI.X R19, R26, R35, R19, 0x3, P0 ;  /* 0x000000231a137211 */ /* 0x000fcc00000f1c13 */
[----:B------:R-:W2:Y:S04]  /*1230*/  LDG.E.64 R18, desc[UR8][R18.64] ;  /* 0x0000000812127981 */ /* 0x000ea8000c1e1b00 */
[----:B--2---:R1:W-:Y:S01]  /*1240*/  STS.64 [R8+0x2318], R18 ;  /* 0x0023181208007388 */ /* 0x0043e20000000a00 */
[----:B------:R-:W-:Y:S05]  /*1250*/  BRA `(.L_x_12) ;  /* 0x0000000000547947 */ /* 0x000fea0003800000 */
.L_x_11:
        /* <DEDUP_REMOVED lines=9> */
.L_x_13:
[----:B------:R-:W-:-:S04]  /*12f0*/  IMAD R27, R2, R7, R24 ;  /* 0x00000007021b7224 */ /* 0x000fc800078e0218 */
[----:B------:R-:W-:-:S06]  /*1300*/  IMAD.WIDE R18, R27, 0x8, R18 ;  /* 0x000000081b127825 */ /* 0x000fcc00078e0212 */
[----:B------:R-:W2:Y:S04]  /*1310*/  LDG.E.64 R18, desc[UR8][R18.64] ;  /* 0x0000000812127981 */ /* 0x000ea8000c1e1b00 */
[----:B--2---:R3:W-:Y:S01]  /*1320*/  STS.64 [R10+UR4], R18 ;  /* 0x000000120a007988 */ /* 0x0047e20008000a04 */
[----:B------:R-:W-:Y:S05]  /*1330*/  BRA `(.L_x_12) ;  /* 0x00000000001c7947 */ /* 0x000fea0003800000 */
.L_x_10:
[----:B------:R-:W-:Y:S02]  /*1340*/  SHF.R.S32.HI R19, RZ, 0x1f, R11 ;  /* 0x0000001fff137819 */ /* 0x000fe4000001140b */
[----:B------:R-:W-:-:S04]  /*1350*/  IADD3 R26, P0, PT, R11, R38, RZ ;  /* 0x000000260b1a7210 */ /* 0x000fc80007f1e0ff */
[----:B------:R-:W-:Y:S02]  /*1360*/  LEA.HI.X.SX32 R19, R38, R19, 0x1, P0 ;  /* 0x0000001326137211 */ /* 0x000fe400000f0eff */
[----:B------:R-:W-:-:S04]  /*1370*/  LEA R18, P0, R26, R33, 0x3 ;  /* 0x000000211a127211 */ /* 0x000fc800078018ff */
[----:B------:R-:W-:-:S06]  /*1380*/  LEA.HI.X R19, R26, R35, R19, 0x3, P0 ;  /* 0x000000231a137211 */ /* 0x000fcc00000f1c13 */
[----:B------:R-:W2:Y:S04]  /*1390*/  LDG.E.64 R18, desc[UR8][R18.64] ;  /* 0x0000000812127981 */ /* 0x000ea8000c1e1b00 */
[----:B--2---:R4:W-:Y:S02]  /*13a0*/  STS.64 [R8+0x8], R18 ;  /* 0x0000081208007388 */ /* 0x0049e40000000a00 */
.L_x_12:
[----:B------:R-:W-:Y:S05]  /*13b0*/  BSYNC.RECONVERGENT B0 ;  /* 0x0000000000007941 */ /* 0x000fea0003800200 */
.L_x_9:
[----:B------:R-:W-:Y:S01]  /*13c0*/  BAR.SYNC.DEFER_BLOCKING 0x0 ;  /* 0x0000000000007b1d */ /* 0x000fe20000010000 */
[-C--:B------:R-:W-:Y:S01]  /*13d0*/  IMAD R25, R6, R7.reuse, R25 ;  /* 0x0000000706197224 */ /* 0x080fe200078e0219 */
[----:B------:R-:W-:Y:S01]  /*13e0*/  IADD3 R36, PT, PT, R36, 0x40, RZ ;  /* 0x0000004024247810 */ /* 0x000fe20007ffe0ff */
[----:B-1234-:R-:W-:Y:S01]  /*13f0*/  IMAD R18, R6, R7, R24 ;  /* 0x0000000706127224 */ /* 0x01efe200078e0218 */
[----:B------:R-:W-:Y:S01]  /*1400*/  IADD3 R41, PT, PT, R41, 0x40, RZ ;  /* 0x0000004029297810 */ /* 0x000fe20007ffe0ff */
[----:B------:R-:W-:Y:S01]  /*1410*/  VIADD R38, R38, 0x40 ;  /* 0x0000004026267836 */ /* 0x000fe20000000000 */
[----:B------:R-:W-:Y:S01]  /*1420*/  LEA R30, R25, UR5, 0x3 ;  /* 0x00000005191e7c11 */ /* 0x000fe2000f8e18ff */
[----:B------:R-:W-:Y:S01]  /*1430*/  VIADD R37, R37, 0x40 ;  /* 0x0000004025257836 */ /* 0x000fe20000000000 */
[----:B------:R-:W-:Y:S01]  /*1440*/  LEA R31, R18, UR5, 0x3 ;  /* 0x00000005121f7c11 */ /* 0x000fe2000f8e18ff */
[----:B------:R-:W-:Y:S01]  /*1450*/  VIADD R39, R39, 0x40 ;  /* 0x0000004027277836 */ /* 0x000fe20000000000 */
[----:B------:R-:W-:Y:S04]  /*1460*/  LDS.64 R28, [R13+0x8] ;  /* 0x000008000d1c7984 */ /* 0x000fe80000000a00 */
[----:B------:R-:W1:Y:S04]  /*1470*/  LDS.64 R26, [R32+0x8] ;  /* 0x00000800201a7984 */ /* 0x000e680000000a00 */
[----:B------:R-:W2:Y:S04]  /*1480*/  LDS.64 R24, [R30] ;  /* 0x000000001e187984 */ /* 0x000ea80000000a00 */
[----:B------:R-:W3:Y:S01]  /*1490*/  LDS.64 R18, [R31] ;  /* 0x000000001f127984 */ /* 0x000ee20000000a00 */
[----:B-1----:R-:W-:-:S08]  /*14a0*/  DADD R26, R28, R26 ;  /* 0x000000001c1a7229 */ /* 0x002fd0000000001a */
[----:B--2---:R-:W-:-:S08]  /*14b0*/  DADD R24, R26, R24 ;  /* 0x000000001a187229 */ /* 0x004fd00000000018 */
[----:B---3--:R-:W-:-:S08]  /*14c0*/  DADD R18, R24, R18 ;  /* 0x0000000018127229 */ /* 0x008fd00000000012 */
[----:B------:R-:W-:-:S08]  /*14d0*/  DMUL R18, R18, UR10 ;  /* 0x0000000a12127c28 */ /* 0x000fd00008000000 */
[----:B------:R-:W-:Y:S01]  /*14e0*/  DFMA R18, R14, R20, R18 ;  /* 0x000000140e12722b */ /* 0x000fe20000000012 */
[C---:B0-----:R-:W-:Y:S02]  /*14f0*/  VIADD R20, R34.reuse, 0x21 ;  /* 0x0000002122147836 */ /* 0x041fe40000000000 */
[----:B------:R-:W-:-:S04]  /*1500*/  VIADD R34, R34, 0x40 ;  /* 0x0000004022227836 */ /* 0x000fc80000000000 */
[----:B------:R2:W-:Y:S01]  /*1510*/  STG.E.64 desc[UR8][R22.64], R18 ;  /* 0x0000001216007986 */ /* 0x0005e2000c101b08 */
[----:B------:R-:W-:-:S13]  /*1520*/  ISETP.GE.AND P0, PT, R20, R7, PT ;  /* 0x000000071400720c */ /* 0x000fda0003f06270 */
[----:B--2---:R-:W-:Y:S05]  /*1530*/  @!P0 BRA `(.L_x_14) ;  /* 0xfffffff400448947 */ /* 0x004fea000383ffff */
[----:B------:R-:W-:Y:S05]  /*1540*/  EXIT ;  /* 0x000000000000794d */ /* 0x000fea0003800000 */
.L_x_15:
[----:B------:R-:W-:-:S00]  /*1550*/  BRA `(.L_x_15) ;  /* 0xfffffffc00fc7947 */ /* 0x000fc0000383ffff */
[----:B------:R-:W-:-:S00]  /*1560*/  NOP ;  /* 0x0000000000007918 */ /* 0x000fc00000000000 */
        /* <DEDUP_REMOVED lines=9> */
.L_x_28:


//--------------------- .text._Z26diffusion_global_transposePdS_ --------------------------
	.section	.text._Z26diffusion_global_transposePdS_,"ax",@progbits
	.align	128
        .global         _Z26diffusion_global_transposePdS_
        .type           _Z26diffusion_global_transposePdS_,@function
        .size           _Z26diffusion_global_transposePdS_,(.L_x_29 - _Z26diffusion_global_transposePdS_)
        .other          _Z26diffusion_global_transposePdS_,@"STO_CUDA_ENTRY STV_DEFAULT"
_Z26diffusion_global_transposePdS_:
.text._Z26diffusion_global_transposePdS_:
[----:B------:R-:W-:Y:S01]  /*0000*/  LDC R1, c[0x0][0x37c] ;  /* 0x0000df00ff017b82 */ /* 0x000fe20000000800 */
[----:B------:R-:W0:Y:S01]  /*0010*/  S2R R0, SR_CTAID.X ;  /* 0x0000000000007919 */ /* 0x000e220000002500 */
[----:B------:R-:W0:Y:S01]  /*0020*/  LDCU UR4, c[0x0][0x360] ;  /* 0x00006c00ff0477ac */ /* 0x000e220008000800 */
[----:B------:R-:W0:Y:S01]  /*0030*/  S2R R3, SR_TID.X ;  /* 0x0000000000037919 */ /* 0x000e220000002100 */
[----:B------:R-:W1:Y:S02]  /*0040*/  LDCU UR5, c[0x3][URZ] ;  /* 0x00c00000ff0577ac */ /* 0x000e640008000800 */
[----:B-1----:R-:W-:Y:S01]  /*0050*/  MOV R31, UR5 ;  /* 0x00000005001f7c02 */ /* 0x002fe20008000f00 */
[----:B0-----:R-:W-:-:S05]  /*0060*/  IMAD R0, R0, UR4, R3 ;  /* 0x0000000400007c24 */ /* 0x001fca000f8e0203 */
[----:B------:R-:W-:-:S13]  /*0070*/  ISETP.GE.AND P0, PT, R0, R31, PT ;  /* 0x0000001f0000720c */ /* 0x000fda0003f06270 */
[----:B------:R-:W-:Y:S05]  /*0080*/  @P0 EXIT ;  /* 0x000000000000094d */ /* 0x000fea0003800000 */
[----:B------:R-:W-:Y:S01]  /*0090*/  IABS R2, R31 ;  /* 0x0000001f00027213 */ /* 0x000fe20000000000 */
[----:B------:R-:W0:Y:S01]  /*00a0*/  S2R R28, SR_TID.Y ;  /* 0x00000000001c7919 */ /* 0x000e220000002200 */
[C---:B------:R-:W-:Y:S01]  /*00b0*/  VIADD R6, R0.reuse, 0x1 ;  /* 0x0000000100067836 */ /* 0x040fe20000000000 */
[----:B------:R-:W-:Y:S01]  /*00c0*/  IADD3 R8, PT, PT, R0, -0x1, R31 ;  /* 0xffffffff00087810 */ /* 0x000fe20007ffe01f */
[----:B------:R-:W1:Y:S03]  /*00d0*/  I2F.RP R3, R2 ;  /* 0x0000000200037306 */ /* 0x000e660000209400 */
[----:B------:R-:W-:Y:S02]  /*00e0*/  IABS R9, R6 ;  /* 0x0000000600097213 */ /* 0x000fe40000000000 */
[----:B------:R-:W-:-:S03]  /*00f0*/  IABS R10, R8 ;  /* 0x00000008000a7213 */ /* 0x000fc60000000000 */
[----:B-1----:R-:W1:Y:S01]  /*0100*/  MUFU.RCP R3, R3 ;  /* 0x0000000300037308 */ /* 0x002e620000001000 */
[----:B0-----:R-:W-:Y:S01]  /*0110*/  ISETP.GE.AND P2, PT, R28, R31, PT ;  /* 0x0000001f1c00720c */ /* 0x001fe20003f46270 */
[----:B-1----:R-:W-:-:S06]  /*0120*/  VIADD R4, R3, 0xffffffe ;  /* 0x0ffffffe03047836 */ /* 0x002fcc0000000000 */
[----:B------:R0:W1:Y:S02]  /*0130*/  F2I.FTZ.U32.TRUNC.NTZ R5, R4 ;  /* 0x0000000400057305 */ /* 0x000064000021f000 */
[----:B0-----:R-:W-:Y:S01]  /*0140*/  HFMA2 R4, -RZ, RZ, 0, 0 ;  /* 0x00000000ff047431 */ /* 0x001fe200000001ff */
[----:B-1----:R-:W-:-:S05]  /*0150*/  IADD3 R7, PT, PT, RZ, -R5, RZ ;  /* 0x80000005ff077210 */ /* 0x002fca0007ffe0ff */
[----:B------:R-:W-:-:S04]  /*0160*/  IMAD R7, R7, R2, RZ ;  /* 0x0000000207077224 */ /* 0x000fc800078e02ff */
[----:B------:R-:W-:-:S04]  /*0170*/  IMAD.HI.U32 R3, R5, R7, R4 ;  /* 0x0000000705037227 */ /* 0x000fc800078e0004 */
[----:B------:R-:W-:Y:S01]  /*0180*/  IMAD.MOV.U32 R7, RZ, RZ, R9 ;  /* 0x000000ffff077224 */ /* 0x000fe200078e0009 */
[----:B------:R-:W-:-:S03]  /*0190*/  MOV R9, R10 ;  /* 0x0000000a00097202 */ /* 0x000fc60000000f00 */
[----:B------:R-:W-:-:S04]  /*01a0*/  IMAD.HI.U32 R4, R3, R7, RZ ;  /* 0x0000000703047227 */ /* 0x000fc800078e00ff */
[----:B------:R-:W-:-:S04]  /*01b0*/  IMAD.HI.U32 R5, R3, R9, RZ ;  /* 0x0000000903057227 */ /* 0x000fc800078e00ff */
[----:B------:R-:W-:Y:S01]  /*01c0*/  IMAD.MOV R4, RZ, RZ, -R4 ;  /* 0x000000ffff047224 */ /* 0x000fe200078e0a04 */
[----:B------:R-:W-:-:S03]  /*01d0*/  IADD3 R5, PT, PT, -R5, RZ, RZ ;  /* 0x000000ff05057210 */ /* 0x000fc60007ffe1ff */
[C---:B------:R-:W-:Y:S02]  /*01e0*/  IMAD R7, R2.reuse, R4, R7 ;  /* 0x0000000402077224 */ /* 0x040fe400078e0207 */
[----:B------:R-:W-:-:S03]  /*01f0*/  IMAD R9, R2, R5, R9 ;  /* 0x0000000502097224 */ /* 0x000fc600078e0209 */
[C---:B------:R-:W-:Y:S02]  /*0200*/  ISETP.GT.U32.AND P0, PT, R2.reuse, R7, PT ;  /* 0x000000070200720c */ /* 0x040fe40003f04070 */
[----:B------:R-:W-:Y:S01]  /*0210*/  ISETP.GT.U32.AND P1, PT, R2, R9, PT ;  /* 0x000000090200720c */ /* 0x000fe20003f24070 */
[----:B------:R-:W-:-:S12]  /*0220*/  @P2 EXIT ;  /* 0x000000000000294d */ /* 0x000fd80003800000 */
[----:B------:R-:W-:Y:S01]  /*0230*/  VIADDMNMX.U32 R11, R28, 0x20, R31, !PT ;  /* 0x000000201c0b7846 */ /* 0x000fe2000780001f */
[----:B------:R-:W-:Y:S01]  /*0240*/  @!P0 IMAD.IADD R7, R7, 0x1, -R2 ;  /* 0x0000000107078824 */ /* 0x000fe200078e0a02 */
[----:B------:R-:W-:Y:S01]  /*0250*/  LOP3.LUT R4, RZ, R28, RZ, 0x33, !PT ;  /* 0x0000001cff047212 */ /* 0x000fe200078e33ff */
[----:B------:R-:W0:Y:S01]  /*0260*/  LDC.64 R12, c[0x3][0x8] ;  /* 0x00c00200ff0c7b82 */ /* 0x000e220000000a00 */
[----:B------:R-:W-:Y:S01]  /*0270*/  @!P1 IADD3 R9, PT, PT, R9, -R2, RZ ;  /* 0x8000000209099210 */ /* 0x000fe20007ffe0ff */
[----:B------:R-:W-:Y:S01]  /*0280*/  IMAD.MOV.U32 R5, RZ, RZ, 0x40100000 ;  /* 0x40100000ff057424 */ /* 0x000fe200078e00ff */
[C---:B------:R-:W-:Y:S01]  /*0290*/  ISETP.GT.U32.AND P3, PT, R2.reuse, R7, PT ;  /* 0x000000070200720c */ /* 0x040fe20003f64070 */
[----:B------:R-:W-:Y:S01]  /*02a0*/  IMAD.IADD R11, R11, 0x1, R4 ;  /* 0x000000010b0b7824 */ /* 0x000fe200078e0204 */
[----:B------:R-:W-:Y:S01]  /*02b0*/  ISETP.GT.U32.AND P4, PT, R2, R9, PT ;  /* 0x000000090200720c */ /* 0x000fe20003f84070 */
[----:B------:R-:W1:Y:S01]  /*02c0*/  LDCU.64 UR4, c[0x0][0x358] ;  /* 0x00006b00ff0477ac */ /* 0x000e620008000a00 */
[----:B------:R-:W-:Y:S01]  /*02d0*/  ISETP.GE.AND P0, PT, R6, RZ, PT ;  /* 0x000000ff0600720c */ /* 0x000fe20003f06270 */
[----:B------:R-:W-:Y:S01]  /*02e0*/  BSSY.RECONVERGENT B0, `(.L_x_16) ;  /* 0x000005d000007945 */ /* 0x000fe20003800200 */
[----:B------:R-:W-:Y:S01]  /*02f0*/  LOP3.LUT R6, R11, 0x60, RZ, 0xc0, !PT ;  /* 0x000000600b067812 */ /* 0x000fe200078ec0ff */
[----:B------:R-:W2:Y:S01]  /*0300*/  LDCU UR8, c[0x3][URZ] ;  /* 0x00c00000ff0877ac */ /* 0x000ea20008000800 */
[----:B------:R-:W-:-:S02]  /*0310*/  ISETP.GE.AND P1, PT, R8, RZ, PT ;  /* 0x000000ff0800720c */ /* 0x000fc40003f26270 */
[----:B------:R-:W-:Y:S01]  /*0320*/  ISETP.NE.AND P2, PT, R6, 0x60, PT ;  /* 0x000000600600780c */ /* 0x000fe20003f45270 */
[----:B------:R-:W3:Y:S01]  /*0330*/  LDCU.64 UR6, c[0x3][0x8] ;  /* 0x00c00100ff0677ac */ /* 0x000ee20008000a00 */
[----:B------:R-:W-:Y:S02]  /*0340*/  MOV R4, 0x0 ;  /* 0x0000000000047802 */ /* 0x000fe40000000f00 */
[----:B------:R-:W-:Y:S01]  /*0350*/  @!P3 IADD3 R7, PT, PT, R7, -R2, RZ ;  /* 0x800000020707b210 */ /* 0x000fe20007ffe0ff */
[----:B------:R-:W-:Y:S01]  /*0360*/  @!P4 IMAD.IADD R9, R9, 0x1, -R2 ;  /* 0x000000010909c824 */ /* 0x000fe200078e0a02 */
[----:B------:R-:W-:Y:S02]  /*0370*/  ISETP.NE.AND P3, PT, R31, RZ, PT ;  /* 0x000000ff1f00720c */ /* 0x000fe40003f65270 */
[----:B------:R-:W-:Y:S02]  /*0380*/  LOP3.LUT R10, RZ, R31, RZ, 0x33, !PT ;  /* 0x0000001fff0a7212 */ /* 0x000fe400078e33ff */
[----:B------:R-:W-:Y:S01]  /*0390*/  @!P0 IADD3 R7, PT, PT, -R7, RZ, RZ ;  /* 0x000000ff07078210 */ /* 0x000fe20007ffe1ff */
[----:B------:R-:W-:Y:S01]  /*03a0*/  @!P1 IMAD.MOV R9, RZ, RZ, -R9 ;  /* 0x000000ffff099224 */ /* 0x000fe200078e0a09 */
[----:B0-----:R-:W-:-:S02]  /*03b0*/  DFMA R12, R12, -R4, 1 ;  /* 0x3ff000000c0c742b */ /* 0x001fc40000000804 */
[C---:B------:R-:W-:Y:S02]  /*03c0*/  SEL R14, R10.reuse, R7, !P3 ;  /* 0x000000070a0e7207 */ /* 0x040fe40005800000 */
[----:B------:R-:W-:Y:S01]  /*03d0*/  SEL R10, R10, R9, !P3 ;  /* 0x000000090a0a7207 */ /* 0x000fe20005800000 */
[----:B-123--:R-:W-:Y:S06]  /*03e0*/  @!P2 BRA `(.L_x_17) ;  /* 0x000000040030a947 */ /* 0x00efec0003800000 */
[----:B------:R-:W-:Y:S01]  /*03f0*/  LEA.HI R4, R11, 0x1, RZ, 0x1b ;  /* 0x000000010b047811 */ /* 0x000fe200078fd8ff */
[----:B------:R-:W-:Y:S01]  /*0400*/  BSSY.RECONVERGENT B1, `(.L_x_18) ;  /* 0x0000049000017945 */ /* 0x000fe20003800200 */
[CC--:B------:R-:W-:Y:S01]  /*0410*/  IMAD R21, R28.reuse, R31.reuse, R14 ;  /* 0x0000001f1c157224 */ /* 0x0c0fe200078e020e */
[CC--:B------:R-:W-:Y:S01]  /*0420*/  IADD3 R22, PT, PT, R28.reuse, R31.reuse, RZ ;  /* 0x0000001f1c167210 */ /* 0x0c0fe20007ffe0ff */
[-C--:B------:R-:W-:Y:S01]  /*0430*/  IMAD R15, R28, R31.reuse, R10 ;  /* 0x0000001f1c0f7224 */ /* 0x080fe200078e020a */
[----:B------:R-:W-:Y:S01]  /*0440*/  LOP3.LUT R4, R4, 0x3, RZ, 0xc0, !PT ;  /* 0x0000000304047812 */ /* 0x000fe200078ec0ff */
[C---:B------:R-:W-:Y:S02]  /*0450*/  IMAD R20, R28.reuse, R31, R0 ;  /* 0x0000001f1c147224 */ /* 0x040fe400078e0200 */
[----:B------:R-:W-:Y:S01]  /*0460*/  VIADD R23, R28, 0x1 ;  /* 0x000000011c177836 */ /* 0x000fe20000000000 */
[----:B------:R-:W-:-:S07]  /*0470*/  IADD3 R24, PT, PT, -R4, RZ, RZ ;  /* 0x000000ff04187210 */ /* 0x000fce0007ffe1ff */
.L_x_19:
[----:B------:R-:W-:Y:S01]  /*0480*/  IMAD.U32 R31, RZ, RZ, UR8 ;  /* 0x00000008ff1f7e24 */ /* 0x000fe2000f8e00ff */
[----:B------:R-:W-:Y:S01]  /*0490*/  IABS R7, R23 ;  /* 0x0000001700077213 */ /* 0x000fe20000000000 */
[----:B------:R-:W-:Y:S01]  /*04a0*/  VIADD R8, R22, 0xffffffff ;  /* 0xffffffff16087836 */ /* 0x000fe20000000000 */
[----:B0-----:R-:W0:Y:S02]  /*04b0*/  LDC.64 R18, c[0x0][0x380] ;  /* 0x0000e000ff127b82 */ /* 0x001e240000000a00 */
[----:B------:R-:W-:Y:S01]  /*04c0*/  IABS R6, R31 ;  /* 0x0000001f00067213 */ /* 0x000fe20000000000 */
[----:B------:R-:W-:Y:S01]  /*04d0*/  IMAD.HI.U32 R3, R3, R7, RZ ;  /* 0x0000000703037227 */ /* 0x000fe200078e00ff */
[----:B------:R-:W-:Y:S02]  /*04e0*/  ISETP.NE.AND P3, PT, R31, RZ, PT ;  /* 0x000000ff1f00720c */ /* 0x000fe40003f65270 */
[----:B------:R-:W1:Y:S01]  /*04f0*/  I2F.RP R9, R6 ;  /* 0x0000000600097306 */ /* 0x000e620000209400 */
[----:B------:R-:W-:Y:S01]  /*0500*/  IMAD.MOV R3, RZ, RZ, -R3 ;  /* 0x000000ffff037224 */ /* 0x000fe200078e0a03 */
[----:B------:R-:W-:-:S03]  /*0510*/  LOP3.LUT R16, RZ, R31, RZ, 0x33, !PT ;  /* 0x0000001fff107212 */ /* 0x000fc600078e33ff */
[----:B------:R-:W-:-:S05]  /*0520*/  IMAD R7, R6, R3, R7 ;  /* 0x0000000306077224 */ /* 0x000fca00078e0207 */
[----:B------:R-:W-:Y:S01]  /*0530*/  ISETP.GT.U32.AND P0, PT, R2, R7, PT ;  /* 0x000000070200720c */ /* 0x000fe20003f04070 */
[----:B-1----:R-:W1:-:S12]  /*0540*/  MUFU.RCP R9, R9 ;  /* 0x0000000900097308 */ /* 0x002e580000001000 */
[----:B------:R-:W-:-:S05]  /*0550*/  @!P0 IMAD.IADD R7, R7, 0x1, -R6 ;  /* 0x0000000107078824 */ /* 0x000fca00078e0a06 */
[----:B------:R-:W-:Y:S01]  /*0560*/  ISETP.GT.U32.AND P0, PT, R2, R7, PT ;  /* 0x000000070200720c */ /* 0x000fe20003f04070 */
[--C-:B------:R-:W-:Y:S01]  /*0570*/  IMAD.MOV.U32 R2, RZ, RZ, R6.reuse ;  /* 0x000000ffff027224 */ /* 0x100fe200078e0006 */
[----:B-1----:R-:W-:Y:S02]  /*0580*/  IADD3 R4, PT, PT, R9, 0xffffffe, RZ ;  /* 0x0ffffffe09047810 */ /* 0x002fe40007ffe0ff */
[----:B------:R-:W-:Y:S02]  /*0590*/  IABS R9, R8 ;  /* 0x0000000800097213 */ /* 0x000fe40000000000 */
[----:B------:R1:W2:Y:S07]  /*05a0*/  F2I.FTZ.U32.TRUNC.NTZ R5, R4 ;  /* 0x0000000400057305 */ /* 0x0002ae000021f000 */
[----:B------:R-:W-:Y:S01]  /*05b0*/  @!P0 IMAD.IADD R7, R7, 0x1, -R6 ;  /* 0x0000000107078824 */ /* 0x000fe200078e0a06 */
[----:B------:R-:W-:-:S02]  /*05c0*/  ISETP.GE.AND P0, PT, R8, RZ, PT ;  /* 0x000000ff0800720c */ /* 0x000fc40003f06270 */
[----:B-1----:R-:W-:Y:S02]  /*05d0*/  MOV R4, RZ ;  /* 0x000000ff00047202 */ /* 0x002fe40000000f00 */
[----:B--2---:R-:W-:-:S05]  /*05e0*/  IADD3 R17, PT, PT, RZ, -R5, RZ ;  /* 0x80000005ff117210 */ /* 0x004fca0007ffe0ff */
[----:B------:R-:W-:-:S04]  /*05f0*/  IMAD R3, R17, R6, RZ ;  /* 0x0000000611037224 */ /* 0x000fc800078e02ff */
[----:B------:R-:W-:-:S06]  /*0600*/  IMAD.HI.U32 R3, R5, R3, R4 ;  /* 0x0000000305037227 */ /* 0x000fcc00078e0004 */
[----:B------:R-:W-:-:S05]  /*0610*/  IMAD.HI.U32 R4, R3, R9, RZ ;  /* 0x0000000903047227 */ /* 0x000fca00078e00ff */
[----:B------:R-:W-:-:S05]  /*0620*/  IADD3 R4, PT, PT, -R4, RZ, RZ ;  /* 0x000000ff04047210 */ /* 0x000fca0007ffe1ff */
[----:B------:R-:W-:Y:S02]  /*0630*/  IMAD R9, R6, R4, R9 ;  /* 0x0000000406097224 */ /* 0x000fe400078e0209 */
[----:B0-----:R-:W-:-:S03]  /*0640*/  IMAD.WIDE R4, R21, 0x8, R18 ;  /* 0x0000000815047825 */ /* 0x001fc600078e0212 */
[----:B------:R-:W-:-:S03]  /*0650*/  ISETP.GT.U32.AND P1, PT, R2, R9, PT ;  /* 0x000000090200720c */ /* 0x000fc60003f24070 */
[----:B------:R-:W2:Y:S10]  /*0660*/  LDG.E.64 R4, desc[UR4][R4.64] ;  /* 0x0000000404047981 */ /* 0x000eb4000c1e1b00 */
[----:B------:R-:W-:-:S02]  /*0670*/  @!P1 IADD3 R9, PT, PT, R9, -R6, RZ ;  /* 0x8000000609099210 */ /* 0x000fc40007ffe0ff */
[----:B------:R-:W-:Y:S02]  /*0680*/  ISETP.GE.AND P1, PT, R23, RZ, PT ;  /* 0x000000ff1700720c */ /* 0x000fe40003f26270 */
[----:B------:R-:W-:-:S11]  /*0690*/  ISETP.GT.U32.AND P2, PT, R2, R9, PT ;  /* 0x000000090200720c */ /* 0x000fd60003f44070 */
[----:B------:R-:W-:Y:S02]  /*06a0*/  @!P1 IADD3 R7, PT, PT, -R7, RZ, RZ ;  /* 0x000000ff07079210 */ /* 0x000fe40007ffe1ff */
[----:B------:R-:W-:Y:S02]  /*06b0*/  @!P2 IMAD.IADD R9, R9, 0x1, -R6 ;  /* 0x000000010909a824 */ /* 0x000fe400078e0a06 */
[C---:B------:R-:W-:Y:S01]  /*06c0*/  SEL R17, R16.reuse, R7, !P3 ;  /* 0x0000000710117207 */ /* 0x040fe20005800000 */
[----:B------:R-:W-:Y:S02]  /*06d0*/  IMAD.WIDE R6, R15, 0x8, R18 ;  /* 0x000000080f067825 */ /* 0x000fe400078e0212 */
[----:B------:R-:W-:Y:S02]  /*06e0*/  @!P0 IADD3 R9, PT, PT, -R9, RZ, RZ ;  /* 0x000000ff09098210 */ /* 0x000fe40007ffe1ff */
[----:B------:R-:W-:Y:S02]  /*06f0*/  IMAD R17, R17, R31, R0 ;  /* 0x0000001f11117224 */ /* 0x000fe400078e0200 */
[----:B------:R-:W2:Y:S01]  /*0700*/  LDG.E.64 R6, desc[UR4][R6.64] ;  /* 0x0000000406067981 */ /* 0x000ea2000c1e1b00 */
[----:B------:R-:W-:Y:S01]  /*0710*/  SEL R16, R16, R9, !P3 ;  /* 0x0000000910107207 */ /* 0x000fe20005800000 */
[----:B------:R-:W-:-:S04]  /*0720*/  IMAD.WIDE R8, R17, 0x8, R18 ;  /* 0x0000000811087825 */ /* 0x000fc800078e0212 */
[----:B------:R-:W-:Y:S02]  /*0730*/  IMAD R17, R16, R31, R0 ;  /* 0x0000001f10117224 */ /* 0x000fe400078e0200 */
[----:B------:R-:W3:Y:S02]  /*0740*/  LDG.E.64 R8, desc[UR4][R8.64] ;  /* 0x0000000408087981 */ /* 0x000ee4000c1e1b00 */
[----:B------:R-:W-:-:S06]  /*0750*/  IMAD.WIDE R16, R17, 0x8, R18 ;  /* 0x0000000811107825 */ /* 0x000fcc00078e0212 */
[----:B------:R-:W4:Y:S01]  /*0760*/  LDG.E.64 R16, desc[UR4][R16.64] ;  /* 0x0000000410107981 */ /* 0x000f22000c1e1b00 */
[----:B------:R-:W-:-:S06]  /*0770*/  IMAD.WIDE R18, R20, 0x8, R18 ;  /* 0x0000000814127825 */ /* 0x000fcc00078e0212 */
[----:B------:R-:W5:Y:S01]  /*0780*/  LDG.E.64 R18, desc[UR4][R18.64] ;  /* 0x0000000412127981 */ /* 0x000f62000c1e1b00 */
[----:B------:R-:W-:-:S05]  /*0790*/  VIADD R24, R24, 0x1 ;  /* 0x0000000118187836 */ /* 0x000fca0000000000 */
[----:B------:R-:W-:Y:S01]  /*07a0*/  ISETP.NE.AND P0, PT, R24, RZ, PT ;  /* 0x000000ff1800720c */ /* 0x000fe20003f05270 */
[----:B------:R-:W-:Y:S01]  /*07b0*/  VIADD R22, R22, 0x20 ;  /* 0x0000002016167836 */ /* 0x000fe20000000000 */
[----:B------:R-:W-:Y:S01]  /*07c0*/  IADD3 R23, PT, PT, R23, 0x20, RZ ;  /* 0x0000002017177810 */ /* 0x000fe20007ffe0ff */
[C---:B------:R-:W-:Y:S01]  /*07d0*/  IMAD R15, R31.reuse, 0x20, R15 ;  /* 0x000000201f0f7824 */ /* 0x040fe200078e020f */
[----:B------:R-:W-:Y:S01]  /*07e0*/  LEA R21, R31, R21, 0x5 ;  /* 0x000000151f157211 */ /* 0x000fe200078e28ff */
[----:B--2---:R-:W-:-:S08]  /*07f0*/  DADD R4, R4, R6 ;  /* 0x0000000004047229 */ /* 0x004fd00000000006 */
[----:B---3--:R-:W-:Y:S02]  /*0800*/  DADD R26, R4, R8 ;  /* 0x00000000041a7229 */ /* 0x008fe40000000008 */
[----:B------:R-:W0:Y:S06]  /*0810*/  LDC.64 R4, c[0x0][0x388] ;  /* 0x0000e200ff047b82 */ /* 0x000e2c0000000a00 */
[----:B----4-:R-:W-:-:S08]  /*0820*/  DADD R26, R26, R16 ;  /* 0x000000001a1a7229 */ /* 0x010fd00000000010 */
[----:B------:R-:W-:-:S08]  /*0830*/  DMUL R26, R26, UR6 ;  /* 0x000000061a1a7c28 */ /* 0x000fd00008000000 */
[----:B-----5:R-:W-:Y:S01]  /*0840*/  DFMA R26, R12, R18, R26 ;  /* 0x000000120c1a722b */ /* 0x020fe2000000001a */
[----:B0-----:R-:W-:-:S06]  /*0850*/  IMAD.WIDE R4, R20, 0x8, R4 ;  /* 0x0000000814047825 */ /* 0x001fcc00078e0204 */
[----:B------:R0:W-:Y:S01]  /*0860*/  STG.E.64 desc[UR4][R4.64], R26 ;  /* 0x0000001a04007986 */ /* 0x0001e2000c101b04 */
[----:B------:R-:W-:Y:S01]  /*0870*/  LEA R20, R31, R20, 0x5 ;  /* 0x000000141f147211 */ /* 0x000fe200078e28ff */
[----:B------:R-:W-:Y:S06]  /*0880*/  @P0 BRA `(.L_x_19) ;  /* 0xfffffff800fc0947 */ /* 0x000fec000383ffff */
[----:B------:R-:W-:Y:S05]  /*0890*/  BSYNC.RECONVERGENT B1 ;  /* 0x0000000000017941 */ /* 0x000fea0003800200 */
.L_x_18:
[----:B------:R-:W-:-:S07]  /*08a0*/  VIADD R28, R23, 0xffffffff ;  /* 0xffffffff171c7836 */ /* 0x000fce0000000000 */
.L_x_17:
[----:B------:R-:W-:Y:S05]  /*08b0*/  BSYNC.RECONVERGENT B0 ;  /* 0x0000000000007941 */ /* 0x000fea0003800200 */
.L_x_16:
[----:B------:R-:W-:-:S13]  /*08c0*/  ISETP.GE.U32.AND P0, PT, R11, 0x60, PT ;  /* 0x000000600b00780c */ /* 0x000fda0003f06070 */
[----:B------:R-:W-:Y:S05]  /*08d0*/  @!P0 EXIT ;  /* 0x000000000000894d */ /* 0x000fea0003800000 */
[C---:B0-----:R-:W-:Y:S01]  /*08e0*/  IADD3 R5, PT, PT, R28.reuse, 0x60, RZ ;  /* 0x000000601c057810 */ /* 0x041fe20007ffe0ff */
[C---:B------:R-:W-:Y:S01]  /*08f0*/  VIADD R7, R28.reuse, 0x40 ;  /* 0x000000401c077836 */ /* 0x040fe20000000000 */
[C---:B------:R-:W-:Y:S01]  /*0900*/  IADD3 R11, PT, PT, R28.reuse, 0x20, RZ ;  /* 0x000000201c0b7810 */ /* 0x040fe20007ffe0ff */
[CCC-:B------:R-:W-:Y:S01]  /*0910*/  IMAD R4, R28.reuse, R31.reuse, R10.reuse ;  /* 0x0000001f1c047224 */ /* 0x1c0fe200078e020a */
[----:B------:R-:W-:Y:S01]  /*0920*/  IADD3 R6, PT, PT, R28, 0x5f, R31 ;  /* 0x0000005f1c067810 */ /* 0x000fe20007ffe01f */
[-CC-:B------:R-:W-:Y:S01]  /*0930*/  IMAD R8, R5, R31.reuse, R10.reuse ;  /* 0x0000001f05087224 */ /* 0x180fe200078e020a */
[----:B------:R-:W0:Y:S01]  /*0940*/  LDCU.64 UR6, c[0x3][0x8] ;  /* 0x00c00100ff0677ac */ /* 0x000e220008000a00 */
[-C--:B------:R-:W-:Y:S02]  /*0950*/  IMAD R9, R7, R31.reuse, R10 ;  /* 0x0000001f07097224 */ /* 0x080fe400078e020a */
[-C--:B------:R-:W-:Y:S02]  /*0960*/  IMAD R33, R5, R31.reuse, R0 ;  /* 0x0000001f05217224 */ /* 0x080fe400078e0200 */
[----:B------:R-:W-:-:S02]  /*0970*/  IMAD R26, R7, R31, R14 ;  /* 0x0000001f071a7224 */ /* 0x000fc400078e020e */
[CC--:B------:R-:W-:Y:S02]  /*0980*/  IMAD R10, R11.reuse, R31.reuse, R10 ;  /* 0x0000001f0b0a7224 */ /* 0x0c0fe400078e020a */
[-CC-:B------:R-:W-:Y:S02]  /*0990*/  IMAD R27, R11, R31.reuse, R14.reuse ;  /* 0x0000001f0b1b7224 */ /* 0x180fe400078e020e */
[-CC-:B------:R-:W-:Y:S02]  /*09a0*/  IMAD R29, R28, R31.reuse, R14.reuse ;  /* 0x0000001f1c1d7224 */ /* 0x180fe400078e020e */
[-C--:B------:R-:W-:Y:S02]  /*09b0*/  IMAD R5, R5, R31.reuse, R14 ;  /* 0x0000001f05057224 */ /* 0x080fe400078e020e */
[-CC-:B------:R-:W-:Y:S02]  /*09c0*/  IMAD R7, R7, R31.reuse, R0.reuse ;  /* 0x0000001f07077224 */ /* 0x180fe400078e0200 */
[----:B------:R-:W-:-:S02]  /*09d0*/  IMAD R11, R11, R31, R0 ;  /* 0x0000001f0b0b7224 */ /* 0x000fc400078e0200 */
[C---:B------:R-:W-:Y:S02]  /*09e0*/  IMAD R31, R28.reuse, R31, R0 ;  /* 0x0000001f1c1f7224 */ /* 0x040fe400078e0200 */
[----:B0-----:R-:W-:-:S07]  /*09f0*/  VIADD R28, R28, 0x3f ;  /* 0x0000003f1c1c7836 */ /* 0x001fce0000000000 */
.L_x_20:
[----:B------:R-:W0:Y:S01]  /*0a00*/  LDC R35, c[0x3][RZ] ;  /* 0x00c00000ff237b82 */ /* 0x000e220000000800 */
[----:B------:R-:W-:Y:S02]  /*0a10*/  IADD3 R18, PT, PT, R28, -0x3e, RZ ;  /* 0xffffffc21c127810 */ /* 0x000fe40007ffe0ff */
[----:B------:R-:W-:Y:S02]  /*0a20*/  IADD3 R19, PT, PT, R6, -0x60, RZ ;  /* 0xffffffa006137810 */ /* 0x000fe40007ffe0ff */
[----:B------:R-:W-:Y:S02]  /*0a30*/  IABS R21, R18 ;  /* 0x0000001200157213 */ /* 0x000fe40000000000 */
[----:B------:R-:W-:-:S03]  /*0a40*/  ISETP.GE.AND P3, PT, R19, RZ, PT ;  /* 0x000000ff1300720c */ /* 0x000fc60003f66270 */
[----:B------:R-:W-:-:S05]  /*0a50*/  IMAD.HI.U32 R3, R3, R21, RZ ;  /* 0x0000001503037227 */ /* 0x000fca00078e00ff */
[----:B------:R-:W-:Y:S02]  /*0a60*/  IADD3 R3, PT, PT, -R3, RZ, RZ ;  /* 0x000000ff03037210 */ /* 0x000fe40007ffe1ff */
[-C--:B0-----:R-:W-:Y:S02]  /*0a70*/  IABS R30, R35.reuse ;  /* 0x00000023001e7213 */ /* 0x081fe40000000000 */
[----:B------:R-:W-:Y:S02]  /*0a80*/  LOP3.LUT R32, RZ, R35, RZ, 0x33, !PT ;  /* 0x00000023ff207212 */ /* 0x000fe400078e33ff */
[----:B------:R-:W0:Y:S01]  /*0a90*/  I2F.RP R16, R30 ;  /* 0x0000001e00107306 */ /* 0x000e220000209400 */
[----:B------:R-:W-:-:S05]  /*0aa0*/  IMAD R21, R30, R3, R21 ;  /* 0x000000031e157224 */ /* 0x000fca00078e0215 */
[----:B------:R-:W-:Y:S02]  /*0ab0*/  ISETP.GT.U32.AND P0, PT, R2, R21, PT ;  /* 0x000000150200720c */ /* 0x000fe40003f04070 */
[----:B0-----:R-:W0:Y:S11]  /*0ac0*/  MUFU.RCP R16, R16 ;  /* 0x0000001000107308 */ /* 0x001e360000001000 */
[----:B------:R-:W-:-:S05]  /*0ad0*/  @!P0 IMAD.IADD R21, R21, 0x1, -R30 ;  /* 0x0000000115158824 */ /* 0x000fca00078e0a1e */
[----:B------:R-:W-:Y:S01]  /*0ae0*/  ISETP.GT.U32.AND P0, PT, R2, R21, PT ;  /* 0x000000150200720c */ /* 0x000fe20003f04070 */
[----:B------:R-:W-:Y:S02]  /*0af0*/  IMAD.MOV.U32 R2, RZ, RZ, R30 ;  /* 0x000000ffff027224 */ /* 0x000fe400078e001e */
[----:B0-----:R-:W-:Y:S01]  /*0b00*/  VIADD R14, R16, 0xffffffe ;  /* 0x0ffffffe100e7836 */ /* 0x001fe20000000000 */
[----:B------:R-:W-:-:S03]  /*0b10*/  IABS R16, R19 ;  /* 0x0000001300107213 */ /* 0x000fc60000000000 */
[----:B------:R0:W1:Y:S06]  /*0b20*/  F2I.FTZ.U32.TRUNC.NTZ R15, R14 ;  /* 0x0000000e000f7305 */ /* 0x00006c000021f000 */
[----:B------:R-:W-:Y:S01]  /*0b30*/  @!P0 IMAD.IADD R21, R21, 0x1, -R30 ;  /* 0x0000000115158824 */ /* 0x000fe200078e0a1e */
[----:B------:R-:W-:Y:S01]  /*0b40*/  ISETP.NE.AND P0, PT, R35, RZ, PT ;  /* 0x000000ff2300720c */ /* 0x000fe20003f05270 */
[----:B0-----:R-:W-:Y:S02]  /*0b50*/  IMAD.MOV.U32 R14, RZ, RZ, RZ ;  /* 0x000000ffff0e7224 */ /* 0x001fe400078e00ff */
[----:B-1----:R-:W-:-:S04]  /*0b60*/  IMAD.MOV R17, RZ, RZ, -R15 ;  /* 0x000000ffff117224 */ /* 0x002fc800078e0a0f */
[----:B------:R-:W-:-:S04]  /*0b70*/  IMAD R3, R17, R30, RZ ;  /* 0x0000001e11037224 */ /* 0x000fc800078e02ff */
[----:B------:R-:W-:Y:S01]  /*0b80*/  IMAD.HI.U32 R3, R15, R3, R14 ;  /* 0x000000030f037227 */ /* 0x000fe200078e000e */
[----:B------:R-:W-:Y:S02]  /*0b90*/  MOV R15, R16 ;  /* 0x00000010000f7202 */ /* 0x000fe40000000f00 */
[----:B------:R-:W0:Y:S03]  /*0ba0*/  LDC.64 R16, c[0x0][0x380] ;  /* 0x0000e000ff107b82 */ /* 0x000e260000000a00 */
[----:B------:R-:W-:-:S05]  /*0bb0*/  IMAD.HI.U32 R14, R3, R15, RZ ;  /* 0x0000000f030e7227 */ /* 0x000fca00078e00ff */
[----:B------:R-:W-:-:S05]  /*0bc0*/  IADD3 R14, PT, PT, -R14, RZ, RZ ;  /* 0x000000ff0e0e7210 */ /* 0x000fca0007ffe1ff */
[----:B------:R-:W-:-:S05]  /*0bd0*/  IMAD R15, R30, R14, R15 ;  /* 0x0000000e1e0f7224 */ /* 0x000fca00078e020f */
[----:B------:R-:W-:Y:S01]  /*0be0*/  ISETP.GT.U32.AND P1, PT, R2, R15, PT ;  /* 0x0000000f0200720c */ /* 0x000fe20003f24070 */
[----:B0-----:R-:W-:-:S06]  /*0bf0*/  IMAD.WIDE R24, R29, 0x8, R16 ;  /* 0x000000081d187825 */ /* 0x001fcc00078e0210 */
[----:B------:R-:W2:Y:S06]  /*0c00*/  LDG.E.64 R24, desc[UR4][R24.64] ;  /* 0x0000000418187981 */ /* 0x000eac000c1e1b00 */
[----:B------:R-:W-:Y:S02]  /*0c10*/  @!P1 IADD3 R15, PT, PT, R15, -R30, RZ ;  /* 0x8000001e0f0f9210 */ /* 0x000fe40007ffe0ff */
[----:B------:R-:W-:Y:S02]  /*0c20*/  ISETP.GE.AND P1, PT, R18, RZ, PT ;  /* 0x000000ff1200720c */ /* 0x000fe40003f26270 */
[----:B------:R-:W-:-:S11]  /*0c30*/  ISETP.GT.U32.AND P2, PT, R2, R15, PT ;  /* 0x0000000f0200720c */ /* 0x000fd60003f44070 */
[----:B------:R-:W-:Y:S02]  /*0c40*/  @!P1 IADD3 R21, PT, PT, -R21, RZ, RZ ;  /* 0x000000ff15159210 */ /* 0x000fe40007ffe1ff */
[----:B------:R-:W-:Y:S02]  /*0c50*/  @!P2 IMAD.IADD R15, R15, 0x1, -R30 ;  /* 0x000000010f0fa824 */ /* 0x000fe400078e0a1e */
[----:B------:R-:W-:-:S03]  /*0c60*/  SEL R37, R32, R21, !P0 ;  /* 0x0000001520257207 */ /* 0x000fc60004000000 */
[----:B------:R-:W-:Y:S01]  /*0c70*/  MOV R19, R15 ;  /* 0x0000000f00137202 */ /* 0x000fe20000000f00 */
[----:B------:R-:W-:-:S04]  /*0c80*/  IMAD.WIDE R14, R4, 0x8, R16 ;  /* 0x00000008040e7825 */ /* 0x000fc800078e0210 */
[----:B------:R-:W-:Y:S01]  /*0c90*/  @!P3 IMAD.MOV R19, RZ, RZ, -R19 ;  /* 0x000000ffff13b224 */ /* 0x000fe200078e0a13 */
[----:B------:R-:W2:Y:S01]  /*0ca0*/  LDG.E.64 R22, desc[UR4][R14.64] ;  /* 0x000000040e167981 */ /* 0x000ea2000c1e1b00 */
[----:B------:R-:W-:-:S03]  /*0cb0*/  IMAD R37, R37, R35, R0 ;  /* 0x0000002325257224 */ /* 0x000fc600078e0200 */
[----:B------:R-:W-:Y:S01]  /*0cc0*/  SEL R19, R32, R19, !P0 ;  /* 0x0000001320137207 */ /* 0x000fe20004000000 */
[----:B------:R-:W-:-:S04]  /*0cd0*/  IMAD.WIDE R36, R37, 0x8, R16 ;  /* 0x0000000825247825 */ /* 0x000fc800078e0210 */
[----:B------:R-:W-:Y:S01]  /*0ce0*/  IMAD R19, R19, R35, R0 ;  /* 0x0000002313137224 */ /* 0x000fe200078e0200 */
[----:B------:R-:W3:Y:S03]  /*0cf0*/  LDG.E.64 R14, desc[UR4][R36.64] ;  /* 0x00000004240e7981 */ /* 0x000ee6000c1e1b00 */
[----:B------:R-:W-:-:S06]  /*0d00*/  IMAD.WIDE R18, R19, 0x8, R16 ;  /* 0x0000000813127825 */ /* 0x000fcc00078e0210 */
[----:B------:R-:W4:Y:S01]  /*0d10*/  LDG.E.64 R18, desc[UR4][R18.64] ;  /* 0x0000000412127981 */ /* 0x000f22000c1e1b00 */
[----:B------:R-:W-:-:S06]  /*0d20*/  IMAD.WIDE R20, R31, 0x8, R16 ;  /* 0x000000081f147825 */ /* 0x000fcc00078e0210 */
[----:B------:R-:W5:Y:S01]  /*0d30*/  LDG.E.64 R20, desc[UR4][R20.64] ;  /* 0x0000000414147981 */ /* 0x000f62000c1e1b00 */
[----:B--2---:R-:W-:-:S08]  /*0d40*/  DADD R22, R24, R22 ;  /* 0x0000000018167229 */ /* 0x004fd00000000016 */
[----:B---3--:R-:W-:Y:S01]  /*0d50*/  DADD R22, R22, R14 ;  /* 0x0000000016167229 */ /* 0x008fe2000000000e */
[----:B------:R-:W0:Y:S07]  /*0d60*/  LDC.64 R14, c[0x0][0x388] ;  /* 0x0000e200ff0e7b82 */ /* 0x000e2e0000000a00 */
[----:B----4-:R-:W-:-:S08]  /*0d70*/  DADD R22, R22, R18 ;  /* 0x0000000016167229 */ /* 0x010fd00000000012 */
[----:B------:R-:W-:Y:S01]  /*0d80*/  DMUL R22, R22, UR6 ;  /* 0x0000000616167c28 */ /* 0x000fe20008000000 */
[----:B------:R-:W-:-:S07]  /*0d90*/  IMAD.WIDE R24, R27, 0x8, R16 ;  /* 0x000000081b187825 */ /* 0x000fce00078e0210 */
[----:B-----5:R-:W-:Y:S01]  /*0da0*/  DFMA R20, R12, R20, R22 ;  /* 0x000000140c14722b */ /* 0x020fe20000000016 */
[----:B0-----:R-:W-:-:S04]  /*0db0*/  IMAD.WIDE R36, R31, 0x8, R14 ;  /* 0x000000081f247825 */ /* 0x001fc800078e020e */
[----:B------:R-:W-:Y:S02]  /*0dc0*/  IMAD.WIDE R22, R10, 0x8, R16 ;  /* 0x000000080a167825 */ /* 0x000fe400078e0210 */
[----:B------:R0:W-:Y:S04]  /*0dd0*/  STG.E.64 desc[UR4][R36.64], R20 ;  /* 0x0000001424007986 */ /* 0x0001e8000c101b04 */
[----:B------:R-:W2:Y:S04]  /*0de0*/  LDG.E.64 R24, desc[UR4][R24.64] ;  /* 0x0000000418187981 */ /* 0x000ea8000c1e1b00 */
[----:B------:R-:W2:Y:S01]  /*0df0*/  LDG.E.64 R22, desc[UR4][R22.64] ;  /* 0x0000000416167981 */ /* 0x000ea2000c1e1b00 */
[----:B------:R-:W-:-:S04]  /*0e00*/  IADD3 R18, PT, PT, R28, -0x1e, RZ ;  /* 0xffffffe21c127810 */ /* 0x000fc80007ffe0ff */
[----:B------:R-:W-:Y:S02]  /*0e10*/  IABS R34, R18 ;  /* 0x0000001200227213 */ /* 0x000fe40000000000 */
[----:B------:R-:W-:Y:S01]  /*0e20*/  ISETP.GE.AND P1, PT, R18, RZ, PT ;  /* 0x000000ff1200720c */ /* 0x000fe20003f26270 */
[----:B------:R-:W-:Y:S02]  /*0e30*/  VIADD R18, R6, 0xffffffc0 ;  /* 0xffffffc006127836 */ /* 0x000fe40000000000 */
[----:B------:R-:W-:-:S03]  /*0e40*/  IMAD.HI.U32 R19, R3, R34, RZ ;  /* 0x0000002203137227 */ /* 0x000fc600078e00ff */
[----:B0-----:R-:W-:Y:S02]  /*0e50*/  IABS R21, R18 ;  /* 0x0000001200157213 */ /* 0x001fe40000000000 */
[----:B------:R-:W-:-:S03]  /*0e60*/  IADD3 R19, PT, PT, -R19, RZ, RZ ;  /* 0x000000ff13137210 */ /* 0x000fc60007ffe1ff */
[----:B------:R-:W-:-:S04]  /*0e70*/  IMAD.HI.U32 R20, R3, R21, RZ ;  /* 0x0000001503147227 */ /* 0x000fc800078e00ff */
[----:B------:R-:W-:Y:S02]  /*0e80*/  IMAD R19, R30, R19, R34 ;  /* 0x000000131e137224 */ /* 0x000fe400078e0222 */
[----:B------:R-:W-:-:S03]  /*0e90*/  IMAD.MOV R20, RZ, RZ, -R20 ;  /* 0x000000ffff147224 */ /* 0x000fc600078e0a14 */
[----:B------:R-:W-:Y:S01]  /*0ea0*/  ISETP.GT.U32.AND P2, PT, R2, R19, PT ;  /* 0x000000130200720c */ /* 0x000fe20003f44070 */
[----:B------:R-:W-:-:S05]  /*0eb0*/  IMAD R21, R30, R20, R21 ;  /* 0x000000141e157224 */ /* 0x000fca00078e0215 */
[----:B------:R-:W-:-:S07]  /*0ec0*/  ISETP.GT.U32.AND P3, PT, R2, R21, PT ;  /* 0x000000150200720c */ /* 0x000fce0003f64070 */
[----:B------:R-:W-:-:S04]  /*0ed0*/  @!P2 IADD3 R19, PT, PT, R19, -R30, RZ ;  /* 0x8000001e1313a210 */ /* 0x000fc80007ffe0ff */
[----:B------:R-:W-:Y:S02]  /*0ee0*/  ISETP.GT.U32.AND P2, PT, R2, R19, PT ;  /* 0x000000130200720c */ /* 0x000fe40003f44070 */
[----:B------:R-:W-:-:S05]  /*0ef0*/  @!P3 IMAD.IADD R21, R21, 0x1, -R30 ;  /* 0x000000011515b824 */ /* 0x000fca00078e0a1e */
[----:B------:R-:W-:-:S06]  /*0f00*/  ISETP.GT.U32.AND P3, PT, R2, R21, PT ;  /* 0x000000150200720c */ /* 0x000fcc0003f64070 */
[----:B------:R-:W-:Y:S02]  /*0f10*/  @!P2 IADD3 R19, PT, PT, R19, -R30, RZ ;  /* 0x8000001e1313a210 */ /* 0x000fe40007ffe0ff */
[----:B------:R-:W-:Y:S02]  /*0f20*/  ISETP.GE.AND P2, PT, R18, RZ, PT ;  /* 0x000000ff1200720c */ /* 0x000fe40003f46270 */
[----:B------:R-:W-:-:S03]  /*0f30*/  @!P1 IADD3 R19, PT, PT, -R19, RZ, RZ ;  /* 0x000000ff13139210 */ /* 0x000fc60007ffe1ff */
[----:B------:R-:W-:Y:S01]  /*0f40*/  @!P3 IMAD.IADD R21, R21, 0x1, -R30 ;  /* 0x000000011515b824 */ /* 0x000fe200078e0a1e */
[----:B------:R-:W-:-:S07]  /*0f50*/  SEL R37, R32, R19, !P0 ;  /* 0x0000001320257207 */ /* 0x000fce0004000000 */
[----:B------:R-:W-:Y:S02]  /*0f60*/  @!P2 IMAD.MOV R21, RZ, RZ, -R21 ;  /* 0x000000ffff15a224 */ /* 0x000fe400078e0a15 */
[----:B------:R-:W-:-:S03]  /*0f70*/  IMAD R37, R37, R35, R0 ;  /* 0x0000002325257224 */ /* 0x000fc600078e0200 */
[----:B------:R-:W-:Y:S01]  /*0f80*/  SEL R21, R32, R21, !P0 ;  /* 0x0000001520157207 */ /* 0x000fe20004000000 */
[----:B------:R-:W-:-:S04]  /*0f90*/  IMAD.WIDE R36, R37, 0x8, R16 ;  /* 0x0000000825247825 */ /* 0x000fc800078e0210 */
[----:B------:R-:W-:Y:S02]  /*0fa0*/  IMAD R19, R21, R35, R0 ;  /* 0x0000002315137224 */ /* 0x000fe400078e0200 */
[----:B------:R-:W3:Y:S02]  /*0fb0*/  LDG.E.64 R20, desc[UR4][R36.64] ;  /* 0x0000000424147981 */ /* 0x000ee4000c1e1b00 */
[----:B------:R-:W-:-:S06]  /*0fc0*/  IMAD.WIDE R18, R19, 0x8, R16 ;  /* 0x0000000813127825 */ /* 0x000fcc00078e0210 */
[----:B------:R-:W4:Y:S01]  /*0fd0*/  LDG.E.64 R18, desc[UR4][R18.64] ;  /* 0x0000000412127981 */ /* 0x000f22000c1e1b00 */
[----:B--2---:R-:W-:Y:S01]  /*0fe0*/  DADD R22, R24, R22 ;  /* 0x0000000018167229 */ /* 0x004fe20000000016 */
[----:B------:R-:W-:-:S06]  /*0ff0*/  IMAD.WIDE R24, R11, 0x8, R16 ;  /* 0x000000080b187825 */ /* 0x000fcc00078e0210 */
[----:B------:R-:W2:Y:S01]  /*1000*/  LDG.E.64 R24, desc[UR4][R24.64] ;  /* 0x0000000418187981 */ /* 0x000ea2000c1e1b00 */
[----:B---3--:R-:W-:-:S08]  /*1010*/  DADD R20, R22, R20 ;  /* 0x0000000016147229 */ /* 0x008fd00000000014 */
[----:B----4-:R-:W-:-:S08]  /*1020*/  DADD R20, R20, R18 ;  /* 0x0000000014147229 */ /* 0x010fd00000000012 */
[----:B------:R-:W-:Y:S01]  /*1030*/  DMUL R20, R20, UR6 ;  /* 0x0000000614147c28 */ /* 0x000fe20008000000 */
[----:B------:R-:W-:-:S04]  /*1040*/  IMAD.WIDE R18, R11, 0x8, R14 ;  /* 0x000000080b127825 */ /* 0x000fc800078e020e */
[----:B------:R-:W-:Y:S01]  /*1050*/  IMAD.WIDE R22, R9, 0x8, R16 ;  /* 0x0000000809167825 */ /* 0x000fe200078e0210 */
[----:B------:R-:W-:-:S04]  /*1060*/  IADD3 R34, PT, PT, R28, 0x2, RZ ;  /* 0x000000021c227810 */ /* 0x000fc80007ffe0ff */
[----:B------:R-:W-:Y:S02]  /*1070*/  IABS R37, R34 ;  /* 0x0000002200257213 */ /* 0x000fe40000000000 */
[----:B------:R-:W-:Y:S01]  /*1080*/  ISETP.GE.AND P1, PT, R34, RZ, PT ;  /* 0x000000ff2200720c */ /* 0x000fe20003f26270 */
[----:B------:R-:W-:Y:S02]  /*1090*/  VIADD R34, R6, 0xffffffe0 ;  /* 0xffffffe006227836 */ /* 0x000fe40000000000 */
[----:B------:R-:W-:-:S05]  /*10a0*/  IMAD.HI.U32 R36, R3, R37, RZ ;  /* 0x0000002503247227 */ /* 0x000fca00078e00ff */
[----:B------:R-:W-:Y:S01]  /*10b0*/  IADD3 R36, PT, PT, -R36, RZ, RZ ;  /* 0x000000ff24247210 */ /* 0x000fe20007ffe1ff */
[----:B--2---:R-:W-:Y:S01]  /*10c0*/  DFMA R24, R12, R24, R20 ;  /* 0x000000180c18722b */ /* 0x004fe20000000014 */
[----:B------:R-:W-:-:S06]  /*10d0*/  IMAD.WIDE R20, R26, 0x8, R16 ;  /* 0x000000081a147825 */ /* 0x000fcc00078e0210 */
[----:B------:R0:W-:Y:S04]  /*10e0*/  STG.E.64 desc[UR4][R18.64], R24 ;  /* 0x0000001812007986 */ /* 0x0001e8000c101b04 */
[----:B------:R-:W2:Y:S04]  /*10f0*/  LDG.E.64 R20, desc[UR4][R20.64] ;  /* 0x0000000414147981 */ /* 0x000ea8000c1e1b00 */
[----:B------:R-:W2:Y:S01]  /*1100*/  LDG.E.64 R22, desc[UR4][R22.64] ;  /* 0x0000000416167981 */ /* 0x000ea2000c1e1b00 */
[----:B0-----:R-:W-:Y:S01]  /*1110*/  IABS R25, R34 ;  /* 0x0000002200197213 */ /* 0x001fe20000000000 */
[----:B------:R-:W-:-:S04]  /*1120*/  IMAD R19, R30, R36, R37 ;  /* 0x000000241e137224 */ /* 0x000fc800078e0225 */
[----:B------:R-:W-:Y:S01]  /*1130*/  IMAD.HI.U32 R18, R3, R25, RZ ;  /* 0x0000001903127227 */ /* 0x000fe200078e00ff */
[----:B------:R-:W-:-:S03]  /*1140*/  ISETP.GT.U32.AND P2, PT, R2, R19, PT ;  /* 0x000000130200720c */ /* 0x000fc60003f44070 */
[----:B------:R-:W-:-:S04]  /*1150*/  IMAD.MOV R18, RZ, RZ, -R18 ;  /* 0x000000ffff127224 */ /* 0x000fc800078e0a12 */
[----:B------:R-:W-:-:S05]  /*1160*/  IMAD R25, R30, R18, R25 ;  /* 0x000000121e197224 */ /* 0x000fca00078e0219 */
[----:B------:R-:W-:Y:S02]  /*1170*/  ISETP.GT.U32.AND P3, PT, R2, R25, PT ;  /* 0x000000190200720c */ /* 0x000fe40003f64070 */
[----:B------:R-:W-:-:S04]  /*1180*/  @!P2 IADD3 R19, PT, PT, R19, -R30, RZ ;  /* 0x8000001e1313a210 */ /* 0x000fc80007ffe0ff */
[----:B------:R-:W-:-:S07]  /*1190*/  ISETP.GT.U32.AND P2, PT, R2, R19, PT ;  /* 0x000000130200720c */ /* 0x000fce0003f44070 */
[----:B------:R-:W-:-:S05]  /*11a0*/  @!P3 IMAD.IADD R25, R25, 0x1, -R30 ;  /* 0x000000011919b824 */ /* 0x000fca00078e0a1e */
[----:B------:R-:W-:Y:S02]  /*11b0*/  ISETP.GT.U32.AND P3, PT, R2, R25, PT ;  /* 0x000000190200720c */ /* 0x000fe40003f64070 */
[----:B------:R-:W-:Y:S02]  /*11c0*/  @!P2 IADD3 R19, PT, PT, R19, -R30, RZ ;  /* 0x8000001e1313a210 */ /* 0x000fe40007ffe0ff */
[----:B------:R-:W-:Y:S02]  /*11d0*/  ISETP.GE.AND P2, PT, R34, RZ, PT ;  /* 0x000000ff2200720c */ /* 0x000fe40003f46270 */
[----:B------:R-:W-:-:S04]  /*11e0*/  @!P1 IADD3 R19, PT, PT, -R19, RZ, RZ ;  /* 0x000000ff13139210 */ /* 0x000fc80007ffe1ff */
[----:B------:R-:W-:-:S03]  /*11f0*/  SEL R37, R32, R19, !P0 ;  /* 0x0000001320257207 */ /* 0x000fc60004000000 */
[----:B------:R-:W-:Y:S02]  /*1200*/  @!P3 IMAD.IADD R25, R25, 0x1, -R30 ;  /* 0x000000011919b824 */ /* 0x000fe400078e0a1e */
[----:B------:R-:W-:Y:S02]  /*1210*/  IMAD R37, R37, R35, R0 ;  /* 0x0000002325257224 */ /* 0x000fe400078e0200 */
[----:B------:R-:W-:Y:S02]  /*1220*/  @!P2 IMAD.MOV R25, RZ, RZ, -R25 ;  /* 0x000000ffff19a224 */ /* 0x000fe400078e0a19 */
[----:B------:R-:W-:-:S03]  /*1230*/  IMAD.WIDE R36, R37, 0x8, R16 ;  /* 0x0000000825247825 */ /* 0x000fc600078e0210 */
[----:B------:R-:W-:Y:S02]  /*1240*/  SEL R25, R32, R25, !P0 ;  /* 0x0000001920197207 */ /* 0x000fe40004000000 */
[----:B------:R-:W3:Y:S03]  /*1250*/  LDG.E.64 R18, desc[UR4][R36.64] ;  /* 0x0000000424127981 */ /* 0x000ee6000c1e1b00 */
[----:B------:R-:W-:-:S04]  /*1260*/  IMAD R25, R25, R35, R0 ;  /* 0x0000002319197224 */ /* 0x000fc800078e0200 */
[----:B------:R-:W-:-:S06]  /*1270*/  IMAD.WIDE R24, R25, 0x8, R16 ;  /* 0x0000000819187825 */ /* 0x000fcc00078e0210 */
[----:B------:R-:W4:Y:S01]  /*1280*/  LDG.E.64 R24, desc[UR4][R24.64] ;  /* 0x0000000418187981 */ /* 0x000f22000c1e1b00 */
[----:B--2---:R-:W-:Y:S01]  /*1290*/  DADD R20, R20, R22 ;  /* 0x0000000014147229 */ /* 0x004fe20000000016 */
[----:B------:R-:W-:-:S06]  /*12a0*/  IMAD.WIDE R22, R7, 0x8, R16 ;  /* 0x0000000807167825 */ /* 0x000fcc00078e0210 */
[----:B------:R-:W2:Y:S01]  /*12b0*/  LDG.E.64 R22, desc[UR4][R22.64] ;  /* 0x0000000416167981 */ /* 0x000ea2000c1e1b00 */
[----:B---3--:R-:W-:Y:S01]  /*12c0*/  DADD R18, R20, R18 ;  /* 0x0000000014127229 */ /* 0x008fe20000000012 */
[----:B------:R-:W-:-:S04]  /*12d0*/  IADD3 R20, PT, PT, R28, 0x22, RZ ;  /* 0x000000221c147810 */ /* 0x000fc80007ffe0ff */
[----:B------:R-:W-:-:S05]  /*12e0*/  IABS R34, R20 ;  /* 0x0000001400227213 */ /* 0x000fca0000000000 */
[----:B------:R-:W-:Y:S01]  /*12f0*/  IMAD.HI.U32 R21, R3, R34, RZ ;  /* 0x0000002203157227 */ /* 0x000fe200078e00ff */
[----:B----4-:R-:W-:Y:S01]  /*1300*/  DADD R18, R18, R24 ;  /* 0x0000000012127229 */ /* 0x010fe20000000018 */
[----:B------:R-:W-:Y:S02]  /*1310*/  IABS R24, R6 ;  /* 0x0000000600187213 */ /* 0x000fe40000000000 */
[----:B------:R-:W-:-:S04]  /*1320*/  IMAD.MOV R21, RZ, RZ, -R21 ;  /* 0x000000ffff157224 */ /* 0x000fc800078e0a15 */
[----:B------:R-:W-:Y:S02]  /*1330*/  IMAD R37, R30, R21, R34 ;  /* 0x000000151e257224 */ /* 0x000fe400078e0222 */
[----:B------:R-:W-:-:S05]  /*1340*/  IMAD.HI.U32 R21, R3, R24, RZ ;  /* 0x0000001803157227 */ /* 0x000fca00078e00ff */
[----:B------:R-:W-:Y:S02]  /*1350*/  IADD3 R21, PT, PT, -R21, RZ, RZ ;  /* 0x000000ff15157210 */ /* 0x000fe40007ffe1ff */
[----:B------:R-:W-:-:S03]  /*1360*/  ISETP.GT.U32.AND P1, PT, R2, R37, PT ;  /* 0x000000250200720c */ /* 0x000fc60003f24070 */
[----:B------:R-:W-:-:S05]  /*1370*/  IMAD R21, R30, R21, R24 ;  /* 0x000000151e157224 */ /* 0x000fca00078e0218 */
[----:B------:R-:W-:-:S05]  /*1380*/  ISETP.GT.U32.AND P2, PT, R2, R21, PT ;  /* 0x000000150200720c */ /* 0x000fca0003f44070 */
[----:B------:R-:W-:-:S05]  /*1390*/  @!P1 IMAD.IADD R37, R37, 0x1, -R30 ;  /* 0x0000000125259824 */ /* 0x000fca00078e0a1e */
[----:B------:R-:W-:-:S03]  /*13a0*/  ISETP.GT.U32.AND P1, PT, R2, R37, PT ;  /* 0x000000250200720c */ /* 0x000fc60003f24070 */
[----:B------:R-:W-:Y:S02]  /*13b0*/  @!P2 IADD3 R21, PT, PT, R21, -R30, RZ ;  /* 0x8000001e1515a210 */ /* 0x000fe40007ffe0ff */
[----:B------:R-:W-:Y:S02]  /*13c0*/  ISETP.GE.AND P2, PT, R20, RZ, PT ;  /* 0x000000ff1400720c */ /* 0x000fe40003f46270 */
[----:B------:R-:W-:Y:S01]  /*13d0*/  ISETP.GT.U32.AND P3, PT, R2, R21, PT ;  /* 0x000000150200720c */ /* 0x000fe20003f64070 */
[----:B------:R-:W-:-:S05]  /*13e0*/  DMUL R24, R18, UR6 ;  /* 0x0000000612187c28 */ /* 0x000fca0008000000 */
[----:B------:R-:W-:Y:S01]  /*13f0*/  @!P1 IMAD.IADD R37, R37, 0x1, -R30 ;  /* 0x0000000125259824 */ /* 0x000fe200078e0a1e */
[----:B------:R-:W-:-:S04]  /*1400*/  ISETP.GE.AND P1, PT, R6, RZ, PT ;  /* 0x000000ff0600720c */ /* 0x000fc80003f26270 */
[----:B------:R-:W-:Y:S02]  /*1410*/  @!P2 IMAD.MOV R37, RZ, RZ, -R37 ;  /* 0x000000ffff25a224 */ /* 0x000fe400078e0a25 */
[----:B------:R-:W-:Y:S01]  /*1420*/  @!P3 IADD3 R21, PT, PT, R21, -R30, RZ ;  /* 0x8000001e1515b210 */ /* 0x000fe20007ffe0ff */
[----:B------:R-:W-:-:S03]  /*1430*/  IMAD.WIDE R18, R8, 0x8, R16 ;  /* 0x0000000808127825 */ /* 0x000fc600078e0210 */
[----:B------:R-:W-:Y:S01]  /*1440*/  MOV R30, R21 ;  /* 0x00000015001e7202 */ /* 0x000fe20000000f00 */
[----:B------:R-:W-:Y:S01]  /*1450*/  IMAD.WIDE R20, R5, 0x8, R16 ;  /* 0x0000000805147825 */ /* 0x000fe200078e0210 */
[----:B------:R-:W-:-:S03]  /*1460*/  SEL R37, R32, R37, !P0 ;  /* 0x0000002520257207 */ /* 0x000fc60004000000 */
[----:B------:R-:W-:Y:S02]  /*1470*/  @!P1 IMAD.MOV R30, RZ, RZ, -R30 ;  /* 0x000000ffff1e9224 */ /* 0x000fe400078e0a1e */
[----:B------:R-:W-:-:S03]  /*1480*/  IMAD R37, R37, R35, R0 ;  /* 0x0000002325257224 */ /* 0x000fc600078e0200 */
[----:B------:R-:W-:Y:S01]  /*1490*/  SEL R30, R32, R30, !P0 ;  /* 0x0000001e201e7207 */ /* 0x000fe20004000000 */
[----:B------:R-:W-:Y:S01]  /*14a0*/  IMAD.WIDE R36, R37, 0x8, R16 ;  /* 0x0000000825247825 */ /* 0x000fe200078e0210 */
[----:B--2---:R-:W-:-:S03]  /*14b0*/  DFMA R24, R12, R22, R24 ;  /* 0x000000160c18722b */ /* 0x004fc60000000018 */
[----:B------:R-:W-:-:S05]  /*14c0*/  IMAD.WIDE R22, R7, 0x8, R14 ;  /* 0x0000000807167825 */ /* 0x000fca00078e020e */
[----:B------:R0:W-:Y:S04]  /*14d0*/  STG.E.64 desc[UR4][R22.64], R24 ;  /* 0x0000001816007986 */ /* 0x0001e8000c101b04 */
[----:B------:R-:W2:Y:S04]  /*14e0*/  LDG.E.64 R20, desc[UR4][R20.64] ;  /* 0x0000000414147981 */ /* 0x000ea8000c1e1b00 */
[----:B------:R-:W2:Y:S01]  /*14f0*/  LDG.E.64 R18, desc[UR4][R18.64] ;  /* 0x0000000412127981 */ /* 0x000ea2000c1e1b00 */
[----:B0-----:R-:W-:-:S03]  /*1500*/  IMAD R23, R30, R35, R0 ;  /* 0x000000231e177224 */ /* 0x001fc600078e0200 */
[----:B------:R-:W3:Y:S01]  /*1510*/  LDG.E.64 R24, desc[UR4][R36.64] ;  /* 0x0000000424187981 */ /* 0x000ee2000c1e1b00 */
[----:B------:R-:W-:-:S06]  /*1520*/  IMAD.WIDE R22, R23, 0x8, R16 ;  /* 0x0000000817167825 */ /* 0x000fcc00078e0210 */
[----:B------:R-:W4:Y:S01]  /*1530*/  LDG.E.64 R22, desc[UR4][R22.64] ;  /* 0x0000000416167981 */ /* 0x000f22000c1e1b00 */
[----:B------:R-:W-:-:S06]  /*1540*/  IMAD.WIDE R16, R33, 0x8, R16 ;  /* 0x0000000821107825 */ /* 0x000fcc00078e0210 */
[----:B------:R-:W5:Y:S01]  /*1550*/  LDG.E.64 R16, desc[UR4][R16.64] ;  /* 0x0000000410107981 */ /* 0x000f62000c1e1b00 */
[----:B------:R-:W-:Y:S01]  /*1560*/  IMAD.WIDE R14, R33, 0x8, R14 ;  /* 0x00000008210e7825 */ /* 0x000fe200078e020e */
[C---:B------:R-:W-:Y:S02]  /*1570*/  LEA R26, R35.reuse, R26, 0x7 ;  /* 0x0000001a231a7211 */ /* 0x040fe400078e38ff */
[C---:B------:R-:W-:Y:S01]  /*1580*/  LEA R10, R35.reuse, R10, 0x7 ;  /* 0x0000000a230a7211 */ /* 0x040fe200078e38ff */
[C---:B------:R-:W-:Y:S01]  /*1590*/  IMAD R9, R35.reuse, 0x80, R9 ;  /* 0x0000008023097824 */ /* 0x040fe200078e0209 */
[C---:B------:R-:W-:Y:S01]  /*15a0*/  LEA R27, R35.reuse, R27, 0x7 ;  /* 0x0000001b231b7211 */ /* 0x040fe200078e38ff */
[C---:B------:R-:W-:Y:S01]  /*15b0*/  IMAD R29, R35.reuse, 0x80, R29 ;  /* 0x00000080231d7824 */ /* 0x040fe200078e021d */
[C---:B------:R-:W-:Y:S01]  /*15c0*/  LEA R4, R35.reuse, R4, 0x7 ;  /* 0x0000000423047211 */ /* 0x040fe200078e38ff */
[C---:B------:R-:W-:Y:S01]  /*15d0*/  IMAD R8, R35.reuse, 0x80, R8 ;  /* 0x0000008023087824 */ /* 0x040fe200078e0208 */
[C---:B------:R-:W-:Y:S01]  /*15e0*/  LEA R5, R35.reuse, R5, 0x7 ;  /* 0x0000000523057211 */ /* 0x040fe200078e38ff */
[C---:B------:R-:W-:Y:S01]  /*15f0*/  IMAD R31, R35.reuse, 0x80, R31 ;  /* 0x00000080231f7824 */ /* 0x040fe200078e021f */
[----:B------:R-:W-:-:S02]  /*1600*/  LEA R7, R35, R7, 0x7 ;  /* 0x0000000723077211 */ /* 0x000fc400078e38ff */
[C---:B------:R-:W-:Y:S02]  /*1610*/  LEA R11, R35.reuse, R11, 0x7 ;  /* 0x0000000b230b7211 */ /* 0x040fe400078e38ff */
[----:B------:R-:W-:Y:S02]  /*1620*/  LEA R33, R35, R33, 0x7 ;  /* 0x0000002123217211 */ /* 0x000fe400078e38ff */
[----:B------:R-:W-:Y:S01]  /*1630*/  IADD3 R6, PT, PT, R6, 0x80, RZ ;  /* 0x0000008006067810 */ /* 0x000fe20007ffe0ff */
[----:B--2---:R-:W-:-:S08]  /*1640*/  DADD R18, R20, R18 ;  /* 0x0000000014127229 */ /* 0x004fd00000000012 */
[----:B---3--:R-:W-:-:S08]  /*1650*/  DADD R24, R18, R24 ;  /* 0x0000000012187229 */ /* 0x008fd00000000018 */
[----:B----4-:R-:W-:-:S08]  /*1660*/  DADD R18, R24, R22 ;  /* 0x0000000018127229 */ /* 0x010fd00000000016 */
[----:B------:R-:W-:-:S08]  /*1670*/  DMUL R18, R18, UR6 ;  /* 0x0000000612127c28 */ /* 0x000fd00008000000 */
[----:B-----5:R-:W-:Y:S01]  /*1680*/  DFMA R18, R12, R16, R18 ;  /* 0x000000100c12722b */ /* 0x020fe20000000012 */
[----:B------:R-:W-:-:S06]  /*1690*/  IADD3 R20, PT, PT, R28, 0x41, RZ ;  /* 0x000000411c147810 */ /* 0x000fcc0007ffe0ff */
[----:B------:R0:W-:Y:S01]  /*16a0*/  STG.E.64 desc[UR4][R14.64], R18 ;  /* 0x000000120e007986 */ /* 0x0001e2000c101b04 */
[----:B------:R-:W-:Y:S01]  /*16b0*/  ISETP.GE.AND P0, PT, R20, R35, PT ;  /* 0x000000231400720c */ /* 0x000fe20003f06270 */
[----:B------:R-:W-:-:S12]  /*16c0*/  VIADD R28, R28, 0x80 ;  /* 0x000000801c1c7836 */ /* 0x000fd80000000000 */
[----:B0-----:R-:W-:Y:S05]  /*16d0*/  @!P0 BRA `(.L_x_20) ;  /* 0xfffffff000c88947 */ /* 0x001fea000383ffff */
[----:B------:R-:W-:Y:S05]  /*16e0*/  EXIT ;  /* 0x000000000000794d */ /* 0x000fea0003800000 */
.L_x_21:
        /* <DEDUP_REMOVED lines=9> */
.L_x_29:


//--------------------- .text._Z16diffusion_globalPdS_ --------------------------
	.section	.text._Z16diffusion_globalPdS_,"ax",@progbits
	.align	128
        .global         _Z16diffusion_globalPdS_
        .type           _Z16diffusion_globalPdS_,@function
        .size           _Z16diffusion_globalPdS_,(.L_x_30 - _Z16diffusion_globalPdS_)
        .other          _Z16diffusion_globalPdS_,@"STO_CUDA_ENTRY STV_DEFAULT"
_Z16diffusion_globalPdS_:
.text._Z16diffusion_globalPdS_:
[----:B------:R-:W-:Y:S01]  /*0000*/  LDC R1, c[0x0][0x37c] ;  /* 0x0000df00ff017b82 */ /* 0x000fe20000000800 */
[----:B------:R-:W0:Y:S01]  /*0010*/  S2R R0, SR_CTAID.X ;  /* 0x0000000000007919 */ /* 0x000e220000002500 */
[----:B------:R-:W0:Y:S01]  /*0020*/  LDCU UR4, c[0x0][0x360] ;  /* 0x00006c00ff0477ac */ /* 0x000e220008000800 */
[----:B------:R-:W0:Y:S01]  /*0030*/  S2R R3, SR_TID.X ;  /* 0x0000000000037919 */ /* 0x000e220000002100 */
[----:B------:R-:W1:Y:S02]  /*0040*/  LDCU UR5, c[0x3][URZ] ;  /* 0x00c00000ff0577ac */ /* 0x000e640008000800 */
[----:B-1----:R-:W-:Y:S02]  /*0050*/  IMAD.U32 R17, RZ, RZ, UR5 ;  /* 0x00000005ff117e24 */ /* 0x002fe4000f8e00ff */
[----:B0-----:R-:W-:-:S05]  /*0060*/  IMAD R0, R0, UR4, R3 ;  /* 0x0000000400007c24 */ /* 0x001fca000f8e0203 */
[----:B------:R-:W-:-:S13]  /*0070*/  ISETP.GE.AND P0, PT, R0, R17, PT ;  /* 0x000000110000720c */ /* 0x000fda0003f06270 */
[----:B------:R-:W-:Y:S05]  /*0080*/  @P0 EXIT ;  /* 0x000000000000094d */ /* 0x000fea0003800000 */
[----:B------:R-:W0:Y:S02]  /*0090*/  S2R R22, SR_TID.Y ;  /* 0x0000000000167919 */ /* 0x000e240000002200 */
[----:B0-----:R-:W-:-:S13]  /*00a0*/  ISETP.GE.AND P0, PT, R22, R17, PT ;  /* 0x000000111600720c */ /* 0x001fda0003f06270 */
[----:B------:R-:W-:Y:S05]  /*00b0*/  @P0 EXIT ;  /* 0x000000000000094d */ /* 0x000fea0003800000 */
[-C--:B------:R-:W-:Y:S01]  /*00c0*/  IABS R2, R17.reuse ;  /* 0x0000001100027213 */ /* 0x080fe20000000000 */
[C---:B------:R-:W-:Y:S01]  /*00d0*/  VIADD R6, R0.reuse, 0x1 ;  /* 0x0000000100067836 */ /* 0x040fe20000000000 */
[--C-:B------:R-:W-:Y:S01]  /*00e0*/  IADD3 R10, PT, PT, R0, -0x1, R17.reuse ;  /* 0xffffffff000a7810 */ /* 0x100fe20007ffe011 */
[----:B------:R-:W0:Y:S01]  /*00f0*/  LDCU.64 UR4, c[0x0][0x358] ;  /* 0x00006b00ff0477ac */ /* 0x000e220008000a00 */
[----:B------:R-:W1:Y:S01]  /*0100*/  I2F.RP R3, R2 ;  /* 0x0000000200037306 */ /* 0x000e620000209400 */
[----:B------:R-:W-:Y:S01]  /*0110*/  VIADDMNMX.U32 R18, R22, 0x20, R17, !PT ;  /* 0x0000002016127846 */ /* 0x000fe20007800011 */
[----:B------:R-:W-:Y:S01]  /*0120*/  BSSY.RECONVERGENT B0, `(.L_x_22) ;  /* 0x0000078000007945 */ /* 0x000fe20003800200 */
[----:B------:R-:W-:Y:S01]  /*0130*/  IABS R8, R6 ;  /* 0x0000000600087213 */ /* 0x000fe20000000000 */
[----:B------:R-:W2:Y:S01]  /*0140*/  LDCU UR8, c[0x3][URZ] ;  /* 0x00c00000ff0877ac */ /* 0x000ea20008000800 */
[----:B------:R-:W-:Y:S02]  /*0150*/  IABS R11, R10 ;  /* 0x0000000a000b7213 */ /* 0x000fe40000000000 */
[----:B------:R-:W-:Y:S01]  /*0160*/  ISETP.GE.AND P3, PT, R10, RZ, PT ;  /* 0x000000ff0a00720c */ /* 0x000fe20003f66270 */
[----:B------:R-:W3:Y:S01]  /*0170*/  LDCU.64 UR6, c[0x3][0x8] ;  /* 0x00c00100ff0677ac */ /* 0x000ee20008000a00 */
[----:B------:R-:W-:Y:S01]  /*0180*/  LOP3.LUT R20, RZ, R17, RZ, 0x33, !PT ;  /* 0x00000011ff147212 */ /* 0x000fe200078e33ff */
[----:B-1----:R-:W1:Y:S02]  /*0190*/  MUFU.RCP R3, R3 ;  /* 0x0000000300037308 */ /* 0x002e640000001000 */
[----:B-1----:R-:W-:-:S06]  /*01a0*/  VIADD R4, R3, 0xffffffe ;  /* 0x0ffffffe03047836 */ /* 0x002fcc0000000000 */
[----:B------:R1:W4:Y:S02]  /*01b0*/  F2I.FTZ.U32.TRUNC.NTZ R5, R4 ;  /* 0x0000000400057305 */ /* 0x000324000021f000 */
[----:B-1----:R-:W-:Y:S01]  /*01c0*/  IMAD.MOV.U32 R4, RZ, RZ, RZ ;  /* 0x000000ffff047224 */ /* 0x002fe200078e00ff */
[----:B----4-:R-:W-:-:S05]  /*01d0*/  IADD3 R7, PT, PT, RZ, -R5, RZ ;  /* 0x80000005ff077210 */ /* 0x010fca0007ffe0ff */
[----:B------:R-:W-:-:S04]  /*01e0*/  IMAD R7, R7, R2, RZ ;  /* 0x0000000207077224 */ /* 0x000fc800078e02ff */
[----:B------:R-:W-:Y:S01]  /*01f0*/  IMAD.HI.U32 R3, R5, R7, R4 ;  /* 0x0000000705037227 */ /* 0x000fe200078e0004 */
[----:B------:R-:W-:Y:S02]  /*0200*/  MOV R7, R8 ;  /* 0x0000000800077202 */ /* 0x000fe40000000f00 */
[----:B------:R-:W1:Y:S03]  /*0210*/  LDC.64 R8, c[0x3][0x8] ;  /* 0x00c00200ff087b82 */ /* 0x000e660000000a00 */
[----:B------:R-:W-:-:S04]  /*0220*/  IMAD.HI.U32 R5, R3, R11, RZ ;  /* 0x0000000b03057227 */ /* 0x000fc800078e00ff */
[----:B------:R-:W-:-:S04]  /*0230*/  IMAD.HI.U32 R4, R3, R7, RZ ;  /* 0x0000000703047227 */ /* 0x000fc800078e00ff */
[----:B------:R-:W-:Y:S02]  /*0240*/  IMAD.MOV R5, RZ, RZ, -R5 ;  /* 0x000000ffff057224 */ /* 0x000fe400078e0a05 */
[----:B------:R-:W-:Y:S02]  /*0250*/  IMAD.MOV R4, RZ, RZ, -R4 ;  /* 0x000000ffff047224 */ /* 0x000fe400078e0a04 */
[C---:B------:R-:W-:Y:S01]  /*0260*/  IMAD R11, R2.reuse, R5, R11 ;  /* 0x00000005020b7224 */ /* 0x040fe200078e020b */
[----:B------:R-:W-:Y:S01]  /*0270*/  LOP3.LUT R5, RZ, R22, RZ, 0x33, !PT ;  /* 0x00000016ff057212 */ /* 0x000fe200078e33ff */
[C---:B------:R-:W-:Y:S02]  /*0280*/  IMAD R7, R2.reuse, R4, R7 ;  /* 0x0000000402077224 */ /* 0x040fe400078e0207 */
[----:B------:R-:W-:Y:S01]  /*0290*/  HFMA2 R4, -RZ, RZ, 0, 0 ;  /* 0x00000000ff047431 */ /* 0x000fe200000001ff */
[----:B------:R-:W-:Y:S01]  /*02a0*/  ISETP.GT.U32.AND P1, PT, R2, R11, PT ;  /* 0x0000000b0200720c */ /* 0x000fe20003f24070 */
[----:B------:R-:W-:Y:S01]  /*02b0*/  IMAD.IADD R18, R18, 0x1, R5 ;  /* 0x0000000112127824 */ /* 0x000fe200078e0205 */
[----:B------:R-:W-:Y:S01]  /*02c0*/  ISETP.GT.U32.AND P0, PT, R2, R7, PT ;  /* 0x000000070200720c */ /* 0x000fe20003f04070 */
[----:B------:R-:W-:-:S06]  /*02d0*/  IMAD.MOV.U32 R5, RZ, RZ, 0x40100000 ;  /* 0x40100000ff057424 */ /* 0x000fcc00078e00ff */
[----:B-1----:R-:W-:-:S04]  /*02e0*/  DFMA R8, R8, -R4, 1 ;  /* 0x3ff000000808742b */ /* 0x002fc80000000804 */
[----:B------:R-:W-:Y:S01]  /*02f0*/  @!P1 IMAD.IADD R11, R11, 0x1, -R2 ;  /* 0x000000010b0b9824 */ /* 0x000fe200078e0a02 */
[----:B------:R-:W-:Y:S02]  /*0300*/  ISETP.GE.AND P1, PT, R6, RZ, PT ;  /* 0x000000ff0600720c */ /* 0x000fe40003f26270 */
[----:B------:R-:W-:Y:S02]  /*0310*/  @!P0 IADD3 R7, PT, PT, R7, -R2, RZ ;  /* 0x8000000207078210 */ /* 0x000fe40007ffe0ff */
[C---:B------:R-:W-:Y:S02]  /*0320*/  ISETP.GT.U32.AND P2, PT, R2.reuse, R11, PT ;  /* 0x0000000b0200720c */ /* 0x040fe40003f44070 */
[----:B------:R-:W-:Y:S02]  /*0330*/  ISETP.GT.U32.AND P0, PT, R2, R7, PT ;  /* 0x000000070200720c */ /* 0x000fe40003f04070 */
[----:B------:R-:W-:-:S04]  /*0340*/  LOP3.LUT R6, R18, 0x60, RZ, 0xc0, !PT ;  /* 0x0000006012067812 */ /* 0x000fc800078ec0ff */
[----:B------:R-:W-:-:S05]  /*0350*/  ISETP.NE.AND P4, PT, R6, 0x60, PT ;  /* 0x000000600600780c */ /* 0x000fca0003f85270 */
[----:B------:R-:W-:Y:S02]  /*0360*/  @!P2 IADD3 R11, PT, PT, R11, -R2, RZ ;  /* 0x800000020b0ba210 */ /* 0x000fe40007ffe0ff */
[----:B------:R-:W-:Y:S01]  /*0370*/  @!P0 IMAD.IADD R7, R7, 0x1, -R2 ;  /* 0x0000000107078824 */ /* 0x000fe200078e0a02 */
[----:B------:R-:W-:Y:S02]  /*0380*/  ISETP.NE.AND P0, PT, R17, RZ, PT ;  /* 0x000000ff1100720c */ /* 0x000fe40003f05270 */
[----:B------:R-:W-:Y:S02]  /*0390*/  @!P3 IMAD.MOV R11, RZ, RZ, -R11 ;  /* 0x000000ffff0bb224 */ /* 0x000fe400078e0a0b */
[----:B------:R-:W-:-:S05]  /*03a0*/  @!P1 IMAD.MOV R7, RZ, RZ, -R7 ;  /* 0x000000ffff079224 */ /* 0x000fca00078e0a07 */
[C---:B------:R-:W-:Y:S02]  /*03b0*/  SEL R16, R20.reuse, R7, !P0 ;  /* 0x0000000714107207 */ /* 0x040fe40004000000 */
[----:B------:R-:W-:Y:S01]  /*03c0*/  SEL R20, R20, R11, !P0 ;  /* 0x0000000b14147207 */ /* 0x000fe20004000000 */
[----:B0-23--:R-:W-:Y:S06]  /*03d0*/  @!P4 BRA `(.L_x_23) ;  /* 0x000000040030c947 */ /* 0x00dfec0003800000 */
[----:B------:R-:W-:Y:S01]  /*03e0*/  LEA.HI R4, R18, 0x1, RZ, 0x1b ;  /* 0x0000000112047811 */ /* 0x000fe200078fd8ff */
[----:B------:R-:W-:Y:S01]  /*03f0*/  BSSY.RECONVERGENT B1, `(.L_x_24) ;  /* 0x0000049000017945 */ /* 0x000fe20003800200 */
[-CC-:B------:R-:W-:Y:S01]  /*0400*/  IMAD R23, R20, R17.reuse, R22.reuse ;  /* 0x0000001114177224 */ /* 0x180fe200078e0216 */
[-C--:B------:R-:W-:Y:S01]  /*0410*/  IADD3 R24, PT, PT, R22, R17.reuse, RZ ;  /* 0x0000001116187210 */ /* 0x080fe20007ffe0ff */
[-CC-:B------:R-:W-:Y:S01]  /*0420*/  IMAD R19, R16, R17.reuse, R22.reuse ;  /* 0x0000001110137224 */ /* 0x180fe200078e0216 */
[----:B------:R-:W-:Y:S01]  /*0430*/  LOP3.LUT R4, R4, 0x3, RZ, 0xc0, !PT ;  /* 0x0000000304047812 */ /* 0x000fe200078ec0ff */
[----:B------:R-:W-:Y:S02]  /*0440*/  IMAD R21, R0, R17, R22 ;  /* 0x0000001100157224 */ /* 0x000fe400078e0216 */
[----:B------:R-:W-:Y:S02]  /*0450*/  VIADD R22, R22, 0x1 ;  /* 0x0000000116167836 */ /* 0x000fe40000000000 */
[----:B------:R-:W-:-:S07]  /*0460*/  IMAD.MOV R25, RZ, RZ, -R4 ;  /* 0x000000ffff197224 */ /* 0x000fce00078e0a04 */
.L_x_25:
[----:B------:R-:W-:Y:S01]  /*0470*/  MOV R17, UR8 ;  /* 0x0000000800117c02 */ /* 0x000fe20008000f00 */
[----:B------:R-:W-:Y:S01]  /*0480*/  VIADD R10, R24, 0xffffffff ;  /* 0xffffffff180a7836 */ /* 0x000fe20000000000 */
[----:B------:R-:W-:Y:S01]  /*0490*/  IABS R7, R22 ;  /* 0x0000001600077213 */ /* 0x000fe20000000000 */
[----:B0-----:R-:W0:Y:S01]  /*04a0*/  LDC.64 R14, c[0x0][0x380] ;  /* 0x0000e000ff0e7b82 */ /* 0x001e220000000a00 */
[----:B------:R-:W-:Y:S02]  /*04b0*/  IABS R6, R17 ;  /* 0x0000001100067213 */ /* 0x000fe40000000000 */
[----:B------:R-:W-:Y:S01]  /*04c0*/  ISETP.NE.AND P3, PT, R17, RZ, PT ;  /* 0x000000ff1100720c */ /* 0x000fe20003f65270 */
[----:B------:R-:W-:Y:S01]  /*04d0*/  IMAD.HI.U32 R3, R3, R7, RZ ;  /* 0x0000000703037227 */ /* 0x000fe200078e00ff */
[----:B------:R-:W1:Y:S01]  /*04e0*/  I2F.RP R11, R6 ;  /* 0x00000006000b7306 */ /* 0x000e620000209400 */
[----:B------:R-:W-:Y:S02]  /*04f0*/  LOP3.LUT R12, RZ, R17, RZ, 0x33, !PT ;  /* 0x00000011ff0c7212 */ /* 0x000fe400078e33ff */
[----:B------:R-:W-:-:S04]  /*0500*/  IMAD.MOV R3, RZ, RZ, -R3 ;  /* 0x000000ffff037224 */ /* 0x000fc800078e0a03 */
[----:B------:R-:W-:-:S05]  /*0510*/  IMAD R7, R6, R3, R7 ;  /* 0x0000000306077224 */ /* 0x000fca00078e0207 */
[----:B------:R-:W-:Y:S01]  /*0520*/  ISETP.GT.U32.AND P0, PT, R2, R7, PT ;  /* 0x000000070200720c */ /* 0x000fe20003f04070 */
[----:B-1----:R-:W1:-:S12]  /*0530*/  MUFU.RCP R11, R11 ;  /* 0x0000000b000b7308 */ /* 0x002e580000001000 */
[----:B------:R-:W-:-:S04]  /*0540*/  @!P0 IADD3 R7, PT, PT, R7, -R6, RZ ;  /* 0x8000000607078210 */ /* 0x000fc80007ffe0ff */
[----:B------:R-:W-:Y:S01]  /*0550*/  ISETP.GT.U32.AND P0, PT, R2, R7, PT ;  /* 0x000000070200720c */ /* 0x000fe20003f04070 */
[----:B------:R-:W-:Y:S02]  /*0560*/  IMAD.MOV.U32 R2, RZ, RZ, R6 ;  /* 0x000000ffff027224 */ /* 0x000fe400078e0006 */
[----:B-1----:R-:W-:Y:S01]  /*0570*/  VIADD R4, R11, 0xffffffe ;  /* 0x0ffffffe0b047836 */ /* 0x002fe20000000000 */
[----:B------:R-:W-:-:S03]  /*0580*/  IABS R11, R10 ;  /* 0x0000000a000b7213 */ /* 0x000fc60000000000 */
[----:B------:R1:W2:Y:S06]  /*0590*/  F2I.FTZ.U32.TRUNC.NTZ R5, R4 ;  /* 0x0000000400057305 */ /* 0x0002ac000021f000 */
[----:B------:R-:W-:Y:S01]  /*05a0*/  @!P0 IMAD.IADD R7, R7, 0x1, -R6 ;  /* 0x0000000107078824 */ /* 0x000fe200078e0a06 */
[----:B------:R-:W-:Y:S01]  /*05b0*/  ISETP.GE.AND P0, PT, R10, RZ, PT ;  /* 0x000000ff0a00720c */ /* 0x000fe20003f06270 */
[----:B-1----:R-:W-:Y:S01]  /*05c0*/  IMAD.MOV.U32 R4, RZ, RZ, RZ ;  /* 0x000000ffff047224 */ /* 0x002fe200078e00ff */
[----:B--2---:R-:W-:-:S05]  /*05d0*/  IADD3 R13, PT, PT, RZ, -R5, RZ ;  /* 0x80000005ff0d7210 */ /* 0x004fca0007ffe0ff */
[----:B------:R-:W-:-:S04]  /*05e0*/  IMAD R3, R13, R6, RZ ;  /* 0x000000060d037224 */ /* 0x000fc800078e02ff */
[----:B------:R-:W-:-:S06]  /*05f0*/  IMAD.HI.U32 R3, R5, R3, R4 ;  /* 0x0000000305037227 */ /* 0x000fcc00078e0004 */
[----:B------:R-:W-:-:S04]  /*0600*/  IMAD.HI.U32 R4, R3, R11, RZ ;  /* 0x0000000b03047227 */ /* 0x000fc800078e00ff */
[----:B------:R-:W-:-:S04]  /*0610*/  IMAD.MOV R4, RZ, RZ, -R4 ;  /* 0x000000ffff047224 */ /* 0x000fc800078e0a04 */
[----:B------:R-:W-:Y:S02]  /*0620*/  IMAD R11, R6, R4, R11 ;  /* 0x00000004060b7224 */ /* 0x000fe400078e020b */
[----:B0-----:R-:W-:-:S03]  /*0630*/  IMAD.WIDE R4, R19, 0x8, R14 ;  /* 0x0000000813047825 */ /* 0x001fc600078e020e */
[----:B------:R-:W-:-:S03]  /*0640*/  ISETP.GT.U32.AND P1, PT, R2, R11, PT ;  /* 0x0000000b0200720c */ /* 0x000fc60003f24070 */
[----:B------:R-:W2:Y:S10]  /*0650*/  LDG.E.64 R4, desc[UR4][R4.64] ;  /* 0x0000000404047981 */ /* 0x000eb4000c1e1b00 */
[----:B------:R-:W-:-:S02]  /*0660*/  @!P1 IADD3 R11, PT, PT, R11, -R6, RZ ;  /* 0x800000060b0b9210 */ /* 0x000fc40007ffe0ff */
[----:B------:R-:W-:Y:S02]  /*0670*/  ISETP.GE.AND P1, PT, R22, RZ, PT ;  /* 0x000000ff1600720c */ /* 0x000fe40003f26270 */
[----:B------:R-:W-:-:S11]  /*0680*/  ISETP.GT.U32.AND P2, PT, R2, R11, PT ;  /* 0x0000000b0200720c */ /* 0x000fd60003f44070 */
[----:B------:R-:W-:Y:S02]  /*0690*/  @!P1 IMAD.MOV R7, RZ, RZ, -R7 ;  /* 0x000000ffff079224 */ /* 0x000fe400078e0a07 */
[----:B------:R-:W-:-:S03]  /*06a0*/  @!P2 IADD3 R11, PT, PT, R11, -R6, RZ ;  /* 0x800000060b0ba210 */ /* 0x000fc60007ffe0ff */
[----:B------:R-:W-:Y:S01]  /*06b0*/  SEL R13, R12, R7, !P3 ;  /* 0x000000070c0d7207 */ /* 0x000fe20005800000 */
[----:B------:R-:W-:-:S04]  /*06c0*/  IMAD.WIDE R6, R23, 0x8, R14 ;  /* 0x0000000817067825 */ /* 0x000fc800078e020e */
[----:B------:R-:W-:Y:S02]  /*06d0*/  @!P0 IMAD.MOV R11, RZ, RZ, -R11 ;  /* 0x000000ffff0b8224 */ /* 0x000fe400078e0a0b */
[----:B------:R-:W-:Y:S01]  /*06e0*/  IMAD R13, R0, R17, R13 ;  /* 0x00000011000d7224 */ /* 0x000fe200078e020d */
[----:B------:R-:W2:Y:S02]  /*06f0*/  LDG.E.64 R6, desc[UR4][R6.64] ;  /* 0x0000000406067981 */ /* 0x000ea4000c1e1b00 */
        /* <DEDUP_REMOVED lines=12> */
[----:B------:R-:W-:Y:S01]  /*07c0*/  VIADD R23, R23, 0x20 ;  /* 0x0000002017177836 */ /* 0x000fe20000000000 */
[----:B------:R-:W-:Y:S01]  /*07d0*/  IADD3 R19, PT, PT, R19, 0x20, RZ ;  /* 0x0000002013137810 */ /* 0x000fe20007ffe0ff */
        /* <DEDUP_REMOVED lines=8> */
[----:B------:R-:W-:Y:S01]  /*0860*/  VIADD R21, R21, 0x20 ;  /* 0x0000002015157836 */ /* 0x000fe20000000000 */
[----:B------:R-:W-:Y:S06]  /*0870*/  @P0 BRA `(.L_x_25) ;  /* 0xfffffff800fc0947 */ /* 0x000fec000383ffff */
[----:B------:R-:W-:Y:S05]  /*0880*/  BSYNC.RECONVERGENT B1 ;  /* 0x0000000000017941 */ /* 0x000fea0003800200 */
.L_x_24:
[----:B------:R-:W-:-:S07]  /*0890*/  VIADD R22, R22, 0xffffffff ;  /* 0xffffffff16167836 */ /* 0x000fce0000000000 */
.L_x_23:
[----:B------:R-:W-:Y:S05]  /*08a0*/  BSYNC.RECONVERGENT B0 ;  /* 0x0000000000007941 */ /* 0x000fea0003800200 */
.L_x_22:
[----:B------:R-:W-:-:S13]  /*08b0*/  ISETP.GE.U32.AND P0, PT, R18, 0x60, PT ;  /* 0x000000601200780c */ /* 0x000fda0003f06070 */
[----:B------:R-:W-:Y:S05]  /*08c0*/  @!P0 EXIT ;  /* 0x000000000000894d */ /* 0x000fea0003800000 */
[-CC-:B------:R-:W-:Y:S01]  /*08d0*/  IMAD R6, R20, R17.reuse, R22.reuse ;  /* 0x0000001114067224 */ /* 0x180fe200078e0216 */
[----:B------:R-:W-:Y:S01]  /*08e0*/  IADD3 R30, PT, PT, R22, 0x5f, R17 ;  /* 0x0000005f161e7810 */ /* 0x000fe20007ffe011 */
[-CC-:B0-----:R-:W-:Y:S01]  /*08f0*/  IMAD R4, R16, R17.reuse, R22.reuse ;  /* 0x0000001110047224 */ /* 0x181fe200078e0216 */
[----:B------:R-:W-:Y:S01]  /*0900*/  IADD3 R31, PT, PT, R22, 0x3f, RZ ;  /* 0x0000003f161f7810 */ /* 0x000fe20007ffe0ff */
[----:B------:R-:W-:Y:S01]  /*0910*/  IMAD R5, R0, R17, R22 ;  /* 0x0000001100057224 */ /* 0x000fe200078e0216 */
[----:B------:R-:W0:Y:S06]  /*0920*/  LDCU.64 UR6, c[0x3][0x8] ;  /* 0x00c00100ff0677ac */ /* 0x000e2c0008000a00 */
.L_x_26:
[----:B-1----:R-:W1:Y:S01]  /*0930*/  LDC R7, c[0x3][RZ] ;  /* 0x00c00000ff077b82 */ /* 0x002e620000000800 */
[----:B------:R-:W-:Y:S01]  /*0940*/  VIADD R12, R31, 0xffffffc2 ;  /* 0xffffffc21f0c7836 */ /* 0x000fe20000000000 */
[----:B------:R-:W-:-:S04]  /*0950*/  IADD3 R14, PT, PT, R30, -0x60, RZ ;  /* 0xffffffa01e0e7810 */ /* 0x000fc80007ffe0ff */
[----:B------:R-:W-:Y:S02]  /*0960*/  IABS R13, R12 ;  /* 0x0000000c000d7213 */ /* 0x000fe40000000000 */
[----:B------:R-:W-:-:S03]  /*0970*/  ISETP.GE.AND P3, PT, R14, RZ, PT ;  /* 0x000000ff0e00720c */ /* 0x000fc60003f66270 */
[----:B------:R-:W-:-:S05]  /*0980*/  IMAD.HI.U32 R3, R3, R13, RZ ;  /* 0x0000000d03037227 */ /* 0x000fca00078e00ff */
[----:B------:R-:W-:Y:S02]  /*0990*/  IADD3 R3, PT, PT, -R3, RZ, RZ ;  /* 0x000000ff03037210 */ /* 0x000fe40007ffe1ff */
[-C--:B-1----:R-:W-:Y:S02]  /*09a0*/  IABS R32, R7.reuse ;  /* 0x0000000700207213 */ /* 0x082fe40000000000 */
[----:B------:R-:W-:Y:S02]  /*09b0*/  LOP3.LUT R34, RZ, R7, RZ, 0x33, !PT ;  /* 0x00000007ff227212 */ /* 0x000fe400078e33ff */
[----:B------:R-:W1:Y:S01]  /*09c0*/  I2F.RP R15, R32 ;  /* 0x00000020000f7306 */ /* 0x000e620000209400 */
[----:B------:R-:W-:-:S05]  /*09d0*/  IMAD R13, R32, R3, R13 ;  /* 0x00000003200d7224 */ /* 0x000fca00078e020d */
[----:B------:R-:W-:Y:S02]  /*09e0*/  ISETP.GT.U32.AND P0, PT, R2, R13, PT ;  /* 0x0000000d0200720c */ /* 0x000fe40003f04070 */
[----:B-1----:R-:W1:Y:S11]  /*09f0*/  MUFU.RCP R15, R15 ;  /* 0x0000000f000f7308 */ /* 0x002e760000001000 */
[----:B------:R-:W-:-:S05]  /*0a00*/  @!P0 IMAD.IADD R13, R13, 0x1, -R32 ;  /* 0x000000010d0d8824 */ /* 0x000fca00078e0a20 */
[----:B------:R-:W-:Y:S01]  /*0a10*/  ISETP.GT.U32.AND P0, PT, R2, R13, PT ;  /* 0x0000000d0200720c */ /* 0x000fe20003f04070 */
[----:B------:R-:W-:Y:S02]  /*0a20*/  IMAD.MOV.U32 R2, RZ, RZ, R32 ;  /* 0x000000ffff027224 */ /* 0x000fe400078e0020 */
[----:B-1----:R-:W-:Y:S01]  /*0a30*/  VIADD R10, R15, 0xffffffe ;  /* 0x0ffffffe0f0a7836 */ /* 0x002fe20000000000 */
[----:B------:R-:W-:-:S03]  /*0a40*/  IABS R15, R14 ;  /* 0x0000000e000f7213 */ /* 0x000fc60000000000 */
[----:B------:R1:W2:Y:S06]  /*0a50*/  F2I.FTZ.U32.TRUNC.NTZ R11, R10 ;  /* 0x0000000a000b7305 */ /* 0x0002ac000021f000 */
[----:B------:R-:W-:Y:S01]  /*0a60*/  @!P0 IMAD.IADD R13, R13, 0x1, -R32 ;  /* 0x000000010d0d8824 */ /* 0x000fe200078e0a20 */
[----:B------:R-:W-:Y:S01]  /*0a70*/  ISETP.NE.AND P0, PT, R7, RZ, PT ;  /* 0x000000ff0700720c */ /* 0x000fe20003f05270 */
[----:B-1----:R-:W-:Y:S02]  /*0a80*/  IMAD.MOV.U32 R10, RZ, RZ, RZ ;  /* 0x000000ffff0a7224 */ /* 0x002fe400078e00ff */
[----:B--2---:R-:W-:-:S04]  /*0a90*/  IMAD.MOV R17, RZ, RZ, -R11 ;  /* 0x000000ffff117224 */ /* 0x004fc800078e0a0b */
[----:B------:R-:W-:Y:S01]  /*0aa0*/  IMAD R3, R17, R32, RZ ;  /* 0x0000002011037224 */ /* 0x000fe200078e02ff */
[----:B------:R-:W-:Y:S02]  /*0ab0*/  MOV R17, R15 ;  /* 0x0000000f00117202 */ /* 0x000fe40000000f00 */
[----:B------:R-:W-:Y:S01]  /*0ac0*/  MOV R15, R13 ;  /* 0x0000000d000f7202 */ /* 0x000fe20000000f00 */
[----:B------:R-:W-:-:S06]  /*0ad0*/  IMAD.HI.U32 R3, R11, R3, R10 ;  /* 0x000000030b037227 */ /* 0x000fcc00078e000a */
[----:B------:R-:W-:-:S05]  /*0ae0*/  IMAD.HI.U32 R10, R3, R17, RZ ;  /* 0x00000011030a7227 */ /* 0x000fca00078e00ff */
[----:B------:R-:W-:-:S05]  /*0af0*/  IADD3 R10, PT, PT, -R10, RZ, RZ ;  /* 0x000000ff0a0a7210 */ /* 0x000fca0007ffe1ff */
[----:B------:R-:W-:Y:S02]  /*0b00*/  IMAD R17, R32, R10, R17 ;  /* 0x0000000a20117224 */ /* 0x000fe400078e0211 */
[----:B------:R-:W1:Y:S03]  /*0b10*/  LDC.64 R10, c[0x0][0x380] ;  /* 0x0000e000ff0a7b82 */ /* 0x000e660000000a00 */
[----:B------:R-:W-:-:S13]  /*0b20*/  ISETP.GT.U32.AND P1, PT, R2, R17, PT ;  /* 0x000000110200720c */ /* 0x000fda0003f24070 */
[----:B------:R-:W-:Y:S02]  /*0b30*/  @!P1 IADD3 R17, PT, PT, R17, -R32, RZ ;  /* 0x8000002011119210 */ /* 0x000fe40007ffe0ff */
[----:B------:R-:W-:Y:S02]  /*0b40*/  ISETP.GE.AND P1, PT, R12, RZ, PT ;  /* 0x000000ff0c00720c */ /* 0x000fe40003f26270 */
[----:B------:R-:W-:Y:S01]  /*0b50*/  ISETP.GT.U32.AND P2, PT, R2, R17, PT ;  /* 0x000000110200720c */ /* 0x000fe20003f44070 */
[----:B-1----:R-:W-:-:S05]  /*0b60*/  IMAD.WIDE R12, R4, 0x8, R10 ;  /* 0x00000008040c7825 */ /* 0x002fca00078e020a */
[----:B------:R-:W2:Y:S05]  /*0b70*/  LDG.E.64 R24, desc[UR4][R12.64] ;  /* 0x000000040c187981 */ /* 0x000eaa000c1e1b00 */
[----:B------:R-:W-:Y:S02]  /*0b80*/  @!P1 IMAD.MOV R15, RZ, RZ, -R15 ;  /* 0x000000ffff0f9224 */ /* 0x000fe400078e0a0f */
[----:B------:R-:W-:-:S03]  /*0b90*/  @!P2 IADD3 R17, PT, PT, R17, -R32, RZ ;  /* 0x800000201111a210 */ /* 0x000fc60007ffe0ff */
[----:B------:R-:W-:Y:S01]  /*0ba0*/  SEL R37, R34, R15, !P0 ;  /* 0x0000000f22257207 */ /* 0x000fe20004000000 */
[----:B------:R-:W-:-:S04]  /*0bb0*/  IMAD.WIDE R14, R6, 0x8, R10 ;  /* 0x00000008060e7825 */ /* 0x000fc800078e020a */
[----:B------:R-:W-:Y:S01]  /*0bc0*/  @!P3 IMAD.MOV R17, RZ, RZ, -R17 ;  /* 0x000000ffff11b224 */ /* 0x000fe200078e0a11 */
[----:B------:R-:W2:Y:S01]  /*0bd0*/  LDG.E.64 R22, desc[UR4][R14.64] ;  /* 0x000000040e167981 */ /* 0x000ea2000c1e1b00 */
[----:B------:R-:W-:-:S03]  /*0be0*/  IMAD R37, R0, R7, R37 ;  /* 0x0000000700257224 */ /* 0x000fc600078e0225 */
[----:B------:R-:W-:Y:S01]  /*0bf0*/  SEL R17, R34, R17, !P0 ;  /* 0x0000001122117207 */ /* 0x000fe20004000000 */
[----:B------:R-:W-:-:S04]  /*0c00*/  IMAD.WIDE R36, R37, 0x8, R10 ;  /* 0x0000000825247825 */ /* 0x000fc800078e020a */
[----:B------:R-:W-:Y:S01]  /*0c10*/  IMAD R17, R0, R7, R17 ;  /* 0x0000000700117224 */ /* 0x000fe200078e0211 */
[----:B------:R1:W3:Y:S03]  /*0c20*/  LDG.E.64 R18, desc[UR4][R36.64] ;  /* 0x0000000424127981 */ /* 0x0002e6000c1e1b00 */
[----:B------:R-:W-:-:S05]  /*0c30*/  IMAD.WIDE R28, R17, 0x8, R10 ;  /* 0x00000008111c7825 */ /* 0x000fca00078e020a */
[----:B------:R-:W4:Y:S01]  /*0c40*/  LDG.E.64 R20, desc[UR4][R28.64] ;  /* 0x000000041c147981 */ /* 0x000f22000c1e1b00 */
[----:B------:R-:W-:-:S05]  /*0c50*/  IMAD.WIDE R16, R5, 0x8, R10 ;  /* 0x0000000805107825 */ /* 0x000fca00078e020a */
[----:B------:R-:W5:Y:S01]  /*0c60*/  LDG.E.64 R26, desc[UR4][R16.64] ;  /* 0x00000004101a7981 */ /* 0x000f62000c1e1b00 */
[----:B-1----:R-:W-:Y:S01]  /*0c70*/  VIADD R36, R31, 0x22 ;  /* 0x000000221f247836 */ /* 0x002fe20000000000 */
[----:B------:R-:W-:-:S04]  /*0c80*/  IABS R33, R30 ;  /* 0x0000001e00217213 */ /* 0x000fc80000000000 */
[----:B------:R-:W-:Y:S01]  /*0c90*/  IABS R35, R36 ;  /* 0x0000002400237213 */ /* 0x000fe20000000000 */
[----:B--2---:R-:W-:-:S08]  /*0ca0*/  DADD R22, R24, R22 ;  /* 0x0000000018167229 */ /* 0x004fd00000000016 */
[----:B---3--:R-:W-:Y:S01]  /*0cb0*/  DADD R18, R22, R18 ;  /* 0x0000000016127229 */ /* 0x008fe20000000012 */
[----:B------:R-:W-:-:S07]  /*0cc0*/  IADD3 R22, PT, PT, R31, -0x1e, RZ ;  /* 0xffffffe21f167810 */ /* 0x000fce0007ffe0ff */
[----:B----4-:R-:W-:Y:S01]  /*0cd0*/  DADD R20, R18, R20 ;  /* 0x0000000012147229 */ /* 0x010fe20000000014 */
[----:B------:R-:W-:Y:S01]  /*0ce0*/  IABS R23, R22 ;  /* 0x0000001600177213 */ /* 0x000fe20000000000 */
[----:B------:R-:W1:Y:S01]  /*0cf0*/  LDC.64 R18, c[0x0][0x388] ;  /* 0x0000e200ff127b82 */ /* 0x000e620000000a00 */
[----:B------:R-:W-:Y:S01]  /*0d00*/  ISETP.GE.AND P4, PT, R22, RZ, PT ;  /* 0x000000ff1600720c */ /* 0x000fe20003f86270 */
[----:B------:R-:W-:-:S04]  /*0d10*/  VIADD R22, R30, 0xffffffc0 ;  /* 0xffffffc01e167836 */ /* 0x000fc80000000000 */
[----:B0-----:R-:W-:Y:S01]  /*0d20*/  DMUL R20, R20, UR6 ;  /* 0x0000000614147c28 */ /* 0x001fe20008000000 */
[----:B------:R-:W-:Y:S02]  /*0d30*/  ISETP.GE.AND P3, PT, R22, RZ, PT ;  /* 0x000000ff1600720c */ /* 0x000fe40003f66270 */
[----:B------:R-:W-:Y:S01]  /*0d40*/  IABS R29, R22 ;  /* 0x00000016001d7213 */ /* 0x000fe20000000000 */
[----:B------:R-:W-:-:S04]  /*0d50*/  VIADD R22, R30, 0xffffffe0 ;  /* 0xffffffe01e167836 */ /* 0x000fc80000000000 */
[----:B-----5:R-:W-:Y:S01]  /*0d60*/  DFMA R26, R26, R8, R20 ;  /* 0x000000081a1a722b */ /* 0x020fe20000000014 */
[----:B------:R-:W-:Y:S01]  /*0d70*/  IMAD.HI.U32 R20, R3, R23, RZ ;  /* 0x0000001703147227 */ /* 0x000fe200078e00ff */
[----:B------:R-:W-:Y:S02]  /*0d80*/  IADD3 R21, PT, PT, R31, 0x2, RZ ;  /* 0x000000021f157810 */ /* 0x000fe40007ffe0ff */
[----:B------:R-:W-:Y:S02]  /*0d90*/  ISETP.GE.AND P1, PT, R22, RZ, PT ;  /* 0x000000ff1600720c */ /* 0x000fe40003f26270 */
[----:B------:R-:W-:Y:S02]  /*0da0*/  IADD3 R20, PT, PT, -R20, RZ, RZ ;  /* 0x000000ff14147210 */ /* 0x000fe40007ffe1ff */
[----:B------:R-:W-:Y:S02]  /*0db0*/  IABS R22, R22 ;  /* 0x0000001600167213 */ /* 0x000fe40000000000 */
[----:B------:R-:W-:-:S02]  /*0dc0*/  ISETP.GE.AND P2, PT, R21, RZ, PT ;  /* 0x000000ff1500720c */ /* 0x000fc40003f46270 */
[----:B------:R-:W-:Y:S01]  /*0dd0*/  IABS R37, R21 ;  /* 0x0000001500257213 */ /* 0x000fe20000000000 */
[----:B------:R-:W-:-:S04]  /*0de0*/  IMAD.HI.U32 R21, R3, R29, RZ ;  /* 0x0000001d03157227 */ /* 0x000fc800078e00ff */
[----:B------:R-:W-:Y:S02]  /*0df0*/  IMAD R23, R32, R20, R23 ;  /* 0x0000001420177224 */ /* 0x000fe400078e0217 */
[----:B------:R-:W-:Y:S01]  /*0e00*/  IMAD.MOV.U32 R20, RZ, RZ, R22 ;  /* 0x000000ffff147224 */ /* 0x000fe200078e0016 */
[----:B------:R-:W-:Y:S01]  /*0e10*/  IADD3 R24, PT, PT, -R21, RZ, RZ ;  /* 0x000000ff15187210 */ /* 0x000fe20007ffe1ff */
[----:B------:R-:W-:-:S04]  /*0e20*/  IMAD.HI.U32 R21, R3, R37, RZ ;  /* 0x0000002503157227 */ /* 0x000fc800078e00ff */
[----:B------:R-:W-:Y:S01]  /*0e30*/  IMAD.HI.U32 R22, R3, R20, RZ ;  /* 0x0000001403167227 */ /* 0x000fe200078e00ff */
[----:B------:R-:W-:-:S03]  /*0e40*/  IADD3 R21, PT, PT, -R21, RZ, RZ ;  /* 0x000000ff15157210 */ /* 0x000fc60007ffe1ff */
[----:B-1----:R-:W-:-:S04]  /*0e50*/  IMAD.WIDE R18, R5, 0x8, R18 ;  /* 0x0000000805127825 */ /* 0x002fc800078e0212 */
[----:B------:R-:W-:Y:S01]  /*0e60*/  IMAD.MOV R25, RZ, RZ, -R22 ;  /* 0x000000ffff197224 */ /* 0x000fe200078e0a16 */
[----:B------:R0:W-:Y:S01]  /*0e70*/  STG.E.64 desc[UR4][R18.64], R26 ;  /* 0x0000001a12007986 */ /* 0x0001e2000c101b04 */
[----:B------:R-:W-:Y:S02]  /*0e80*/  IMAD R37, R32, R21, R37 ;  /* 0x0000001520257224 */ /* 0x000fe400078e0225 */
[----:B------:R-:W-:-:S04]  /*0e90*/  IMAD.HI.U32 R21, R3, R33, RZ ;  /* 0x0000002103157227 */ /* 0x000fc800078e00ff */
[----:B------:R-:W-:Y:S02]  /*0ea0*/  IMAD.MOV R21, RZ, RZ, -R21 ;  /* 0x000000ffff157224 */ /* 0x000fe400078e0a15 */
[----:B0-----:R-:W-:Y:S02]  /*0eb0*/  IMAD R27, R32, R25, R20 ;  /* 0x00000019201b7224 */ /* 0x001fe400078e0214 */
[----:B------:R-:W-:-:S05]  /*0ec0*/  IMAD.HI.U32 R20, R3, R35, RZ ;  /* 0x0000002303147227 */ /* 0x000fca00078e00ff */
[----:B------:R-:W-:Y:S01]  /*0ed0*/  IADD3 R20, PT, PT, -R20, RZ, RZ ;  /* 0x000000ff14147210 */ /* 0x000fe20007ffe1ff */
[C---:B------:R-:W-:Y:S02]  /*0ee0*/  IMAD R29, R32.reuse, R24, R29 ;  /* 0x00000018201d7224 */ /* 0x040fe400078e021d */
[C---:B------:R-:W-:Y:S01]  /*0ef0*/  IMAD R33, R32.reuse, R21, R33 ;  /* 0x0000001520217224 */ /* 0x040fe200078e0221 */
[----:B------:R-:W2:Y:S01]  /*0f00*/  LDG.E.64 R24, desc[UR4][R14.64+0x100] ;  /* 0x000100040e187981 */ /* 0x000ea2000c1e1b00 */
[----:B------:R-:W-:-:S03]  /*0f10*/  IMAD R35, R32, R20, R35 ;  /* 0x0000001420237224 */ /* 0x000fc600078e0223 */
[----:B------:R-:W2:Y:S01]  /*0f20*/  LDG.E.64 R20, desc[UR4][R12.64+0x100] ;  /* 0x000100040c147981 */ /* 0x000ea2000c1e1b00 */
[C---:B------:R-:W-:Y:S02]  /*0f30*/  ISETP.GT.U32.AND P6, PT, R2.reuse, R23, PT ;  /* 0x000000170200720c */ /* 0x040fe40003fc4070 */
[----:B------:R-:W-:-:S11]  /*0f40*/  ISETP.GT.U32.AND P5, PT, R2, R29, PT ;  /* 0x0000001d0200720c */ /* 0x000fd60003fa4070 */
[----:B------:R-:W-:Y:S02]  /*0f50*/  @!P6 IADD3 R23, PT, PT, R23, -R32, RZ ;  /* 0x800000201717e210 */ /* 0x000fe40007ffe0ff */
[----:B------:R-:W-:Y:S02]  /*0f60*/  @!P5 IMAD.IADD R29, R29, 0x1, -R32 ;  /* 0x000000011d1dd824 */ /* 0x000fe400078e0a20 */
[----:B------:R-:W-:-:S03]  /*0f70*/  ISETP.GT.U32.AND P6, PT, R2, R23, PT ;  /* 0x000000170200720c */ /* 0x000fc60003fc4070 */
[----:B------:R-:W-:-:S10]  /*0f80*/  ISETP.GT.U32.AND P5, PT, R2, R29, PT ;  /* 0x0000001d0200720c */ /* 0x000fd40003fa4070 */
[----:B------:R-:W-:-:S03]  /*0f90*/  @!P6 IADD3 R23, PT, PT, R23, -R32, RZ ;  /* 0x800000201717e210 */ /* 0x000fc60007ffe0ff */
[----:B------:R-:W-:Y:S02]  /*0fa0*/  @!P5 IADD3 R29, PT, PT, R29, -R32, RZ ;  /* 0x800000201d1dd210 */ /* 0x000fe40007ffe0ff */
[----:B------:R-:W-:-:S05]  /*0fb0*/  @!P4 IMAD.MOV R23, RZ, RZ, -R23 ;  /* 0x000000ffff17c224 */ /* 0x000fca00078e0a17 */
[----:B------:R-:W-:Y:S01]  /*0fc0*/  SEL R23, R34, R23, !P0 ;  /* 0x0000001722177207 */ /* 0x000fe20004000000 */
[----:B--2---:R-:W-:Y:S01]  /*0fd0*/  DADD R24, R20, R24 ;  /* 0x0000000014187229 */ /* 0x004fe20000000018 */
[----:B------:R-:W-:-:S03]  /*0fe0*/  IMAD.MOV.U32 R21, RZ, RZ, R29 ;  /* 0x000000ffff157224 */ /* 0x000fc600078e001d */
[----:B------:R-:W-:Y:S02]  /*0ff0*/  IMAD R29, R0, R7, R23 ;  /* 0x00000007001d7224 */ /* 0x000fe400078e0217 */
[----:B------:R-:W-:Y:S02]  /*1000*/  @!P3 IADD3 R21, PT, PT, -R21, RZ, RZ ;  /* 0x000000ff1515b210 */ /* 0x000fe40007ffe1ff */
[----:B------:R-:W-:Y:S02]  /*1010*/  IMAD.WIDE R28, R29, 0x8, R10 ;  /* 0x000000081d1c7825 */ /* 0x000fe400078e020a */
[----:B------:R-:W-:-:S03]  /*1020*/  SEL R21, R34, R21, !P0 ;  /* 0x0000001522157207 */ /* 0x000fc60004000000 */
[----:B------:R-:W2:Y:S02]  /*1030*/  LDG.E.64 R22, desc[UR4][R28.64] ;  /* 0x000000041c167981 */ /* 0x000ea4000c1e1b00 */
[----:B------:R-:W-:-:S04]  /*1040*/  IMAD R21, R0, R7, R21 ;  /* 0x0000000700157224 */ /* 0x000fc800078e0215 */
[----:B------:R-:W-:Y:S01]  /*1050*/  IMAD.WIDE R20, R21, 0x8, R10 ;  /* 0x0000000815147825 */ /* 0x000fe200078e020a */
[----:B------:R-:W3:Y:S05]  /*1060*/  LDG.E.64 R28, desc[UR4][R16.64+0x100] ;  /* 0x00010004101c7981 */ /* 0x000eea000c1e1b00 */
[----:B------:R-:W4:Y:S01]  /*1070*/  LDG.E.64 R20, desc[UR4][R20.64] ;  /* 0x0000000414147981 */ /* 0x000f22000c1e1b00 */
[C---:B------:R-:W-:Y:S02]  /*1080*/  ISETP.GT.U32.AND P3, PT, R2.reuse, R37, PT ;  /* 0x000000250200720c */ /* 0x040fe40003f64070 */
[----:B------:R-:W-:-:S11]  /*1090*/  ISETP.GT.U32.AND P4, PT, R2, R27, PT ;  /* 0x0000001b0200720c */ /* 0x000fd60003f84070 */
[----:B------:R-:W-:-:S05]  /*10a0*/  @!P3 IMAD.IADD R37, R37, 0x1, -R32 ;  /* 0x000000012525b824 */ /* 0x000fca00078e0a20 */
[----:B------:R-:W-:Y:S02]  /*10b0*/  ISETP.GT.U32.AND P3, PT, R2, R37, PT ;  /* 0x000000250200720c */ /* 0x000fe40003f64070 */
[----:B------:R-:W-:-:S04]  /*10c0*/  @!P4 IADD3 R27, PT, PT, R27, -R32, RZ ;  /* 0x800000201b1bc210 */ /* 0x000fc80007ffe0ff */
[----:B------:R-:W-:-:S07]  /*10d0*/  ISETP.GT.U32.AND P4, PT, R2, R27, PT ;  /* 0x0000001b0200720c */ /* 0x000fce0003f84070 */
[----:B------:R-:W-:-:S05]  /*10e0*/  @!P3 IMAD.IADD R37, R37, 0x1, -R32 ;  /* 0x000000012525b824 */ /* 0x000fca00078e0a20 */
[----:B------:R-:W-:Y:S01]  /*10f0*/  @!P2 IADD3 R37, PT, PT, -R37, RZ, RZ ;  /* 0x000000ff2525a210 */ /* 0x000fe20007ffe1ff */
[----:B------:R-:W-:-:S05]  /*1100*/  @!P4 IMAD.IADD R27, R27, 0x1, -R32 ;  /* 0x000000011b1bc824 */ /* 0x000fca00078e0a20 */
[----:B------:R-:W-:-:S04]  /*1110*/  @!P1 IADD3 R27, PT, PT, -R27, RZ, RZ ;  /* 0x000000ff1b1b9210 */ /* 0x000fc80007ffe1ff */
[----:B------:R-:W-:-:S05]  /*1120*/  SEL R27, R34, R27, !P0 ;  /* 0x0000001b221b7207 */ /* 0x000fca0004000000 */
[----:B------:R-:W-:-:S04]  /*1130*/  IMAD R27, R0, R7, R27 ;  /* 0x00000007001b7224 */ /* 0x000fc800078e021b */
[----:B------:R-:W-:Y:S01]  /*1140*/  IMAD.WIDE R26, R27, 0x8, R10 ;  /* 0x000000081b1a7825 */ /* 0x000fe200078e020a */
[----:B--2---:R-:W-:-:S08]  /*1150*/  DADD R22, R24, R22 ;  /* 0x0000000018167229 */ /* 0x004fd00000000016 */
[----:B----4-:R-:W-:-:S08]  /*1160*/  DADD R22, R22, R20 ;  /* 0x0000000016167229 */ /* 0x010fd00000000014 */
[----:B------:R-:W-:Y:S01]  /*1170*/  DMUL R22, R22, UR6 ;  /* 0x0000000616167c28 */ /* 0x000fe20008000000 */
[----:B------:R-:W-:-:S07]  /*1180*/  SEL R25, R34, R37, !P0 ;  /* 0x0000002522197207 */ /* 0x000fce0004000000 */
[----:B---3--:R-:W-:Y:S01]  /*1190*/  DFMA R28, R28, R8, R22 ;  /* 0x000000081c1c722b */ /* 0x008fe20000000016 */
[----:B------:R-:W-:-:S06]  /*11a0*/  IMAD R25, R0, R7, R25 ;  /* 0x0000000700197224 */ /* 0x000fcc00078e0219 */
[----:B------:R0:W-:Y:S01]  /*11b0*/  STG.E.64 desc[UR4][R18.64+0x100], R28 ;  /* 0x0001001c12007986 */ /* 0x0001e2000c101b04 */
[----:B------:R-:W-:-:S03]  /*11c0*/  IMAD.WIDE R24, R25, 0x8, R10 ;  /* 0x0000000819187825 */ /* 0x000fc600078e020a */
[----:B------:R-:W2:Y:S04]  /*11d0*/  LDG.E.64 R20, desc[UR4][R12.64+0x200] ;  /* 0x000200040c147981 */ /* 0x000ea8000c1e1b00 */
[----:B------:R-:W2:Y:S04]  /*11e0*/  LDG.E.64 R22, desc[UR4][R14.64+0x200] ;  /* 0x000200040e167981 */ /* 0x000ea8000c1e1b00 */
[----:B------:R-:W3:Y:S04]  /*11f0*/  LDG.E.64 R24, desc[UR4][R24.64] ;  /* 0x0000000418187981 */ /* 0x000ee8000c1e1b00 */
[----:B------:R-:W4:Y:S04]  /*1200*/  LDG.E.64 R26, desc[UR4][R26.64] ;  /* 0x000000041a1a7981 */ /* 0x000f28000c1e1b00 */
[----:B0-----:R-:W5:Y:S01]  /*1210*/  LDG.E.64 R28, desc[UR4][R16.64+0x200] ;  /* 0x00020004101c7981 */ /* 0x001f62000c1e1b00 */
[----:B------:R-:W-:-:S02]  /*1220*/  ISETP.GT.U32.AND P1, PT, R2, R35, PT ;  /* 0x000000230200720c */ /* 0x000fc40003f24070 */
[----:B------:R-:W-:-:S11]  /*1230*/  ISETP.GT.U32.AND P2, PT, R2, R33, PT ;  /* 0x000000210200720c */ /* 0x000fd60003f44070 */
[----:B------:R-:W-:-:S05]  /*1240*/  @!P1 IMAD.IADD R35, R35, 0x1, -R32 ;  /* 0x0000000123239824 */ /* 0x000fca00078e0a20 */
[----:B------:R-:W-:Y:S02]  /*1250*/  ISETP.GT.U32.AND P1, PT, R2, R35, PT ;  /* 0x000000230200720c */ /* 0x000fe40003f24070 */
[----:B------:R-:W-:Y:S02]  /*1260*/  @!P2 IADD3 R33, PT, PT, R33, -R32, RZ ;  /* 0x800000202121a210 */ /* 0x000fe40007ffe0ff */
[----:B------:R-:W-:Y:S02]  /*1270*/  ISETP.GE.AND P2, PT, R36, RZ, PT ;  /* 0x000000ff2400720c */ /* 0x000fe40003f46270 */
[----:B------:R-:W-:-:S07]  /*1280*/  ISETP.GT.U32.AND P3, PT, R2, R33, PT ;  /* 0x000000210200720c */ /* 0x000fce0003f64070 */
[----:B------:R-:W-:Y:S01]  /*1290*/  @!P1 IMAD.IADD R35, R35, 0x1, -R32 ;  /* 0x0000000123239824 */ /* 0x000fe200078e0a20 */
[----:B------:R-:W-:-:S03]  /*12a0*/  ISETP.GE.AND P1, PT, R30, RZ, PT ;  /* 0x000000ff1e00720c */ /* 0x000fc60003f26270 */
[----:B------:R-:W-:Y:S02]  /*12b0*/  @!P2 IMAD.MOV R35, RZ, RZ, -R35 ;  /* 0x000000ffff23a224 */ /* 0x000fe400078e0a23 */
[----:B------:R-:W-:-:S08]  /*12c0*/  @!P3 IADD3 R33, PT, PT, R33, -R32, RZ ;  /* 0x800000202121b210 */ /* 0x000fd00007ffe0ff */
[----:B------:R-:W-:-:S04]  /*12d0*/  @!P1 IADD3 R33, PT, PT, -R33, RZ, RZ ;  /* 0x000000ff21219210 */ /* 0x000fc80007ffe1ff */
[----:B------:R-:W-:-:S05]  /*12e0*/  SEL R33, R34, R33, !P0 ;  /* 0x0000002122217207 */ /* 0x000fca0004000000 */
[----:B------:R-:W-:Y:S01]  /*12f0*/  IMAD R33, R0, R7, R33 ;  /* 0x0000000700217224 */ /* 0x000fe200078e0221 */
[----:B--2---:R-:W-:-:S08]  /*1300*/  DADD R20, R20, R22 ;  /* 0x0000000014147229 */ /* 0x004fd00000000016 */
[----:B---3--:R-:W-:-:S08]  /*1310*/  DADD R20, R20, R24 ;  /* 0x0000000014147229 */ /* 0x008fd00000000018 */
[----:B----4-:R-:W-:-:S08]  /*1320*/  DADD R20, R20, R26 ;  /* 0x0000000014147229 */ /* 0x010fd0000000001a */
[----:B------:R-:W-:-:S08]  /*1330*/  DMUL R20, R20, UR6 ;  /* 0x0000000614147c28 */ /* 0x000fd00008000000 */
[----:B-----5:R-:W-:Y:S01]  /*1340*/  DFMA R28, R28, R8, R20 ;  /* 0x000000081c1c722b */ /* 0x020fe20000000014 */
[----:B------:R-:W-:-:S05]  /*1350*/  SEL R21, R34, R35, !P0 ;  /* 0x0000002322157207 */ /* 0x000fca0004000000 */
[----:B------:R-:W-:Y:S01]  /*1360*/  IMAD R21, R0, R7, R21 ;  /* 0x0000000700157224 */ /* 0x000fe200078e0215 */
[----:B------:R1:W-:Y:S04]  /*1370*/  STG.E.64 desc[UR4][R18.64+0x200], R28 ;  /* 0x0002001c12007986 */ /* 0x0003e8000c101b04 */
[----:B------:R-:W2:Y:S01]  /*1380*/  LDG.E.64 R12, desc[UR4][R12.64+0x300] ;  /* 0x000300040c0c7981 */ /* 0x000ea2000c1e1b00 */
[----:B------:R-:W-:-:S03]  /*1390*/  IMAD.WIDE R20, R21, 0x8, R10 ;  /* 0x0000000815147825 */ /* 0x000fc600078e020a */
[----:B------:R-:W2:Y:S01]  /*13a0*/  LDG.E.64 R14, desc[UR4][R14.64+0x300] ;  /* 0x000300040e0e7981 */ /* 0x000ea2000c1e1b00 */
[----:B------:R-:W-:-:S03]  /*13b0*/  IMAD.WIDE R10, R33, 0x8, R10 ;  /* 0x00000008210a7825 */ /* 0x000fc600078e020a */
[----:B------:R-:W3:Y:S04]  /*13c0*/  LDG.E.64 R20, desc[UR4][R20.64] ;  /* 0x0000000414147981 */ /* 0x000ee8000c1e1b00 */
[----:B------:R-:W4:Y:S04]  /*13d0*/  LDG.E.64 R10, desc[UR4][R10.64] ;  /* 0x000000040a0a7981 */ /* 0x000f28000c1e1b00 */
[----:B------:R-:W5:Y:S01]  /*13e0*/  LDG.E.64 R16, desc[UR4][R16.64+0x300] ;  /* 0x0003000410107981 */ /* 0x000f62000c1e1b00 */
[----:B------:R-:W-:Y:S01]  /*13f0*/  VIADD R30, R30, 0x80 ;  /* 0x000000801e1e7836 */ /* 0x000fe20000000000 */
[----:B------:R-:W-:Y:S01]  /*1400*/  IADD3 R6, PT, PT, R6, 0x80, RZ ;  /* 0x0000008006067810 */ /* 0x000fe20007ffe0ff */
[----:B------:R-:W-:Y:S01]  /*1410*/  VIADD R4, R4, 0x80 ;  /* 0x0000008004047836 */ /* 0x000fe20000000000 */
[----:B------:R-:W-:Y:S01]  /*1420*/  IADD3 R5, PT, PT, R5, 0x80, RZ ;  /* 0x0000008005057810 */ /* 0x000fe20007ffe0ff */
[----:B--2---:R-:W-:-:S08]  /*1430*/  DADD R22, R12, R14 ;  /* 0x000000000c167229 */ /* 0x004fd0000000000e */
[----:B---3--:R-:W-:-:S08]  /*1440*/  DADD R22, R22, R20 ;  /* 0x0000000016167229 */ /* 0x008fd00000000014 */
[----:B----4-:R-:W-:-:S08]  /*1450*/  DADD R22, R22, R10 ;  /* 0x0000000016167229 */ /* 0x010fd0000000000a */
[----:B------:R-:W-:Y:S01]  /*1460*/  DMUL R22, R22, UR6 ;  /* 0x0000000616167c28 */ /* 0x000fe20008000000 */
[----:B------:R-:W-:-:S07]  /*1470*/  VIADD R12, R31, 0x41 ;  /* 0x000000411f0c7836 */ /* 0x000fce0000000000 */
[----:B-----5:R-:W-:Y:S01]  /*1480*/  DFMA R22, R16, R8, R22 ;  /* 0x000000081016722b */ /* 0x020fe20000000016 */
[----:B------:R-:W-:-:S06]  /*1490*/  ISETP.GE.AND P0, PT, R12, R7, PT ;  /* 0x000000070c00720c */ /* 0x000fcc0003f06270 */
[----:B------:R1:W-:Y:S01]  /*14a0*/  STG.E.64 desc[UR4][R18.64+0x300], R22 ;  /* 0x0003001612007986 */ /* 0x0003e2000c101b04 */
[----:B------:R-:W-:-:S06]  /*14b0*/  IADD3 R31, PT, PT, R31, 0x80, RZ ;  /* 0x000000801f1f7810 */ /* 0x000fcc0007ffe0ff */
[----:B------:R-:W-:Y:S05]  /*14c0*/  @!P0 BRA `(.L_x_26) ;  /* 0xfffffff400188947 */ /* 0x000fea000383ffff */
[----:B------:R-:W-:Y:S05]  /*14d0*/  EXIT ;  /* 0x000000000000794d */ /* 0x000fea0003800000 */
.L_x_27:
        /* <DEDUP_REMOVED lines=10> */
.L_x_30:


//--------------------- .nv.shared._Z16diffusion_sharedPdS_ --------------------------
	.section	.nv.shared._Z16diffusion_sharedPdS_,"aw",@nobits
	.sectionflags	@""
	.align	8
.nv.shared._Z16diffusion_sharedPdS_:
	.zero		10272


//--------------------- .nv.shared.reserved.0     --------------------------
	.section	.nv.shared.reserved.0,"aw",@nobits
	.weak		__nv_reservedSMEM_offset_0_alias
	.size		__nv_reservedSMEM_offset_0_alias, 0, 64
	.other		__nv_reservedSMEM_offset_0_alias,@"STO_CUDA_RESERVED_SHARED STV_DEFAULT"
__nv_reservedSMEM_offset_0_alias:
	.zero		0
	.zero		64


//--------------------- .nv.constant0._Z16diffusion_sharedPdS_ --------------------------
	.section	.nv.constant0._Z16diffusion_sharedPdS_,"a",@progbits
	.sectionflags	@""
	.align	4
.nv.constant0._Z16diffusion_sharedPdS_:
	.zero		912


//--------------------- .nv.constant0._Z26diffusion_global_transposePdS_ --------------------------
	.section	.nv.constant0._Z26diffusion_global_transposePdS_,"a",@progbits
	.sectionflags	@""
	.align	4
.nv.constant0._Z26diffusion_global_transposePdS_:
	.zero		912


//--------------------- .nv.constant0._Z16diffusion_globalPdS_ --------------------------
	.section	.nv.constant0._Z16diffusion_globalPdS_,"a",@progbits
	.sectionflags	@""
	.align	4
.nv.constant0._Z16diffusion_globalPdS_:
	.zero		912


//--------------------- SYMBOLS --------------------------

	.type		.nv.reservedSmem.offset0,@object
	.size		.nv.reservedSmem.offset0,0x4
	.type		.nv.reservedSmem.cap,@object
	.size		.nv.reservedSmem.cap,0x4
